	.target	sm_90a

	.elftype	@"ET_EXEC"


//--------------------- .note.nv.tkinfo           --------------------------
	.section	.note.nv.tkinfo,"",@"SHT_NOTE"
	.sectionflags	@"SHF_NOTE_NV_TKINFO"
	.tkinfo
        /*0018*/ 	.word	0x00000002
        /*0030*/ 	.string	""
        /*0030*/ 	.string	"ptxas"
        /*0030*/ 	.string	"Cuda compilation tools, release 13.0, V13.0.88"
        /*0030*/ 	.string	"Build cuda_13.0.r13.0/compiler.36424714_0"
        /*0030*/ 	.string	"-arch sm_90a -m 64 "



//--------------------- .note.nv.cuinfo           --------------------------
	.section	.note.nv.cuinfo,"",@"SHT_NOTE"
	.sectionflags	@"SHF_NOTE_NV_CUINFO"
        /*0018*/ 	.short	0x0002
        /*001a*/ 	.short	0x005a
        /*001c*/ 	.short	0x0082
	.zero		2


//--------------------- .nv.info                  --------------------------
	.section	.nv.info,"",@"SHT_CUDA_INFO"
	.align	4


	//----- nvinfo : EIATTR_REGCOUNT
	.align		4
        /*0000*/ 	.byte	0x04, 0x2f
        /*0002*/ 	.short	(.L_12 - .L_11)
	.align		4
.L_11:
        /*0004*/ 	.word	index@(_ZN7cutlass13device_kernelINS_4conv6kernel13ConvUniversalINS1_16ConvProblemShapeILNS1_8OperatorE1ELi2EEENS1_10collective14CollectiveConvINS1_46MainloopSm90TmaGmmaWarpSpecializedImplicitGemmILS5_1ELi9ELi2EN4cute5tupleIJNSA_1CILi2EEENSC_ILi1EEESE_EEENS1_36KernelImplicitTmaWarpSpecializedSm90ELi1EEENSB_IJNSC_ILi64EEENSC_ILi128EEENSB_IJSI_EEEEEENS_10bfloat16_tESM_NSA_8TiledMMAINSA_8MMA_AtomIJNSA_4SM904GMMA28MMA_64x128x16_F32BF16BF16_SSILNSQ_5MajorE0ELSS_1ELNSQ_7ScaleInE1ELST_1EEEEEENSA_6LayoutINSB_IJSE_SE_SE_EEENSB_IJNSC_ILi0EEESY_SY_EEEEENSB_IJNSA_10UnderscoreES11_S11_EEEEENS7_6detail26Sm90ImplicitGemmTileTraitsINSA_20SM90_TMA_LOAD_IM2COLENSA_14ComposedLayoutINSA_7SwizzleILi3ELi4ELi3EEENSA_18smem_ptr_flag_bitsILi16EEENSW_INSB_IJNSB_IJNSC_ILi8EEES1C_EEENSB_IJSI_SE_EEENSB_IJSE_NSC_ILi9EEEEEEEEENSB_IJNSB_IJSI_NSC_ILi512EEEEEENSB_IJSE_SY_EEENSB_IJSY_NSC_ILi4096EEEEEEEEEEEEEvEENS15_INSA_23SM90_TMA_LOAD_MULTICASTENS17_IS19_S1B_NSW_INSB_IJNSB_IJSI_SD_EEES1D_S1G_EEENSB_IJNSB_IJSE_S1L_EEES1J_NSB_IJSY_NSC_ILi8192EEEEEEEEEEEEEvEEEENS_8epilogue10collective6detail29Sm90TmaWarpSpecializedAdapterINS23_15DefaultEpilogueISM_NSB_IJNSB_IJlllEEESE_SY_EEES28_NS22_6thread17LinearCombinationISM_Li1EffLNS29_9ScaleType4KindE0ELNS_15FloatRoundStyleE2ESM_EENS_4gemm15EpilogueDefaultEEEEEvvEEEEvNT_6ParamsE)
        /*0008*/ 	.word	0x0000005a


	//----- nvinfo : EIATTR_FRAME_SIZE
	.align		4
.L_12:
        /*000c*/ 	.byte	0x04, 0x11
        /*000e*/ 	.short	(.L_14 - .L_13)
	.align		4
.L_13:
        /*0010*/ 	.word	index@(_ZN7cutlass13device_kernelINS_4conv6kernel13ConvUniversalINS1_16ConvProblemShapeILNS1_8OperatorE1ELi2EEENS1_10collective14CollectiveConvINS1_46MainloopSm90TmaGmmaWarpSpecializedImplicitGemmILS5_1ELi9ELi2EN4cute5tupleIJNSA_1CILi2EEENSC_ILi1EEESE_EEENS1_36KernelImplicitTmaWarpSpecializedSm90ELi1EEENSB_IJNSC_ILi64EEENSC_ILi128EEENSB_IJSI_EEEEEENS_10bfloat16_tESM_NSA_8TiledMMAINSA_8MMA_AtomIJNSA_4SM904GMMA28MMA_64x128x16_F32BF16BF16_SSILNSQ_5MajorE0ELSS_1ELNSQ_7ScaleInE1ELST_1EEEEEENSA_6LayoutINSB_IJSE_SE_SE_EEENSB_IJNSC_ILi0EEESY_SY_EEEEENSB_IJNSA_10UnderscoreES11_S11_EEEEENS7_6detail26Sm90ImplicitGemmTileTraitsINSA_20SM90_TMA_LOAD_IM2COLENSA_14ComposedLayoutINSA_7SwizzleILi3ELi4ELi3EEENSA_18smem_ptr_flag_bitsILi16EEENSW_INSB_IJNSB_IJNSC_ILi8EEES1C_EEENSB_IJSI_SE_EEENSB_IJSE_NSC_ILi9EEEEEEEEENSB_IJNSB_IJSI_NSC_ILi512EEEEEENSB_IJSE_SY_EEENSB_IJSY_NSC_ILi4096EEEEEEEEEEEEEvEENS15_INSA_23SM90_TMA_LOAD_MULTICASTENS17_IS19_S1B_NSW_INSB_IJNSB_IJSI_SD_EEES1D_S1G_EEENSB_IJNSB_IJSE_S1L_EEES1J_NSB_IJSY_NSC_ILi8192EEEEEEEEEEEEEvEEEENS_8epilogue10collective6detail29Sm90TmaWarpSpecializedAdapterINS23_15DefaultEpilogueISM_NSB_IJNSB_IJlllEEESE_SY_EEES28_NS22_6thread17LinearCombinationISM_Li1EffLNS29_9ScaleType4KindE0ELNS_15FloatRoundStyleE2ESM_EENS_4gemm15EpilogueDefaultEEEEEvvEEEEvNT_6ParamsE)
        /*0014*/ 	.word	0x00000000


	//----- nvinfo : EIATTR_MIN_STACK_SIZE
	.align		4
.L_14:
        /*0018*/ 	.byte	0x04, 0x12
        /*001a*/ 	.short	(.L_16 - .L_15)
	.align		4
.L_15:
        /*001c*/ 	.word	index@(_ZN7cutlass13device_kernelINS_4conv6kernel13ConvUniversalINS1_16ConvProblemShapeILNS1_8OperatorE1ELi2EEENS1_10collective14CollectiveConvINS1_46MainloopSm90TmaGmmaWarpSpecializedImplicitGemmILS5_1ELi9ELi2EN4cute5tupleIJNSA_1CILi2EEENSC_ILi1EEESE_EEENS1_36KernelImplicitTmaWarpSpecializedSm90ELi1EEENSB_IJNSC_ILi64EEENSC_ILi128EEENSB_IJSI_EEEEEENS_10bfloat16_tESM_NSA_8TiledMMAINSA_8MMA_AtomIJNSA_4SM904GMMA28MMA_64x128x16_F32BF16BF16_SSILNSQ_5MajorE0ELSS_1ELNSQ_7ScaleInE1ELST_1EEEEEENSA_6LayoutINSB_IJSE_SE_SE_EEENSB_IJNSC_ILi0EEESY_SY_EEEEENSB_IJNSA_10UnderscoreES11_S11_EEEEENS7_6detail26Sm90ImplicitGemmTileTraitsINSA_20SM90_TMA_LOAD_IM2COLENSA_14ComposedLayoutINSA_7SwizzleILi3ELi4ELi3EEENSA_18smem_ptr_flag_bitsILi16EEENSW_INSB_IJNSB_IJNSC_ILi8EEES1C_EEENSB_IJSI_SE_EEENSB_IJSE_NSC_ILi9EEEEEEEEENSB_IJNSB_IJSI_NSC_ILi512EEEEEENSB_IJSE_SY_EEENSB_IJSY_NSC_ILi4096EEEEEEEEEEEEEvEENS15_INSA_23SM90_TMA_LOAD_MULTICASTENS17_IS19_S1B_NSW_INSB_IJNSB_IJSI_SD_EEES1D_S1G_EEENSB_IJNSB_IJSE_S1L_EEES1J_NSB_IJSY_NSC_ILi8192EEEEEEEEEEEEEvEEEENS_8epilogue10collective6detail29Sm90TmaWarpSpecializedAdapterINS23_15DefaultEpilogueISM_NSB_IJNSB_IJlllEEESE_SY_EEES28_NS22_6thread17LinearCombinationISM_Li1EffLNS29_9ScaleType4KindE0ELNS_15FloatRoundStyleE2ESM_EENS_4gemm15EpilogueDefaultEEEEEvvEEEEvNT_6ParamsE)
        /*0020*/ 	.word	0x00000000
.L_16:


//--------------------- .nv.compat                --------------------------
	.section	.nv.compat,"",@"SHT_CUDA_COMPAT_INFO"
	.align	4
        /*0000*/ 	.byte	0x02, 0x09, 0x01, 0x00, 0x02, 0x02, 0x04, 0x00, 0x02, 0x05, 0x05, 0x00, 0x03, 0x07, 0x01, 0x01
        /*0010*/ 	.byte	0x02, 0x03, 0x01, 0x00, 0x02, 0x06, 0x01, 0x00, 0x04, 0x0b, 0x08, 0x00, 0x00, 0x00, 0x00, 0x00
        /*0020*/ 	.byte	0x00, 0x00, 0x00, 0x00


//--------------------- .nv.info._ZN7cutlass13device_kernelINS_4conv6kernel13ConvUniversalINS1_16ConvProblemShapeILNS1_8OperatorE1ELi2EEENS1_10collective14CollectiveConvINS1_46MainloopSm90TmaGmmaWarpSpecializedImplicitGemmILS5_1ELi9ELi2EN4cute5tupleIJNSA_1CILi2EEENSC_ILi1EEESE_EEENS1_36KernelImplicitTmaWarpSpecializedSm90ELi1EEENSB_IJNSC_ILi64EEENSC_ILi128EEENSB_IJSI_EEEEEENS_10bfloat16_tESM_NSA_8TiledMMAINSA_8MMA_AtomIJNSA_4SM904GMMA28MMA_64x128x16_F32BF16BF16_SSILNSQ_5MajorE0ELSS_1ELNSQ_7ScaleInE1ELST_1EEEEEENSA_6LayoutINSB_IJSE_SE_SE_EEENSB_IJNSC_ILi0EEESY_SY_EEEEENSB_IJNSA_10UnderscoreES11_S11_EEEEENS7_6detail26Sm90ImplicitGemmTileTraitsINSA_20SM90_TMA_LOAD_IM2COLENSA_14ComposedLayoutINSA_7SwizzleILi3ELi4ELi3EEENSA_18smem_ptr_flag_bitsILi16EEENSW_INSB_IJNSB_IJNSC_ILi8EEES1C_EEENSB_IJSI_SE_EEENSB_IJSE_NSC_ILi9EEEEEEEEENSB_IJNSB_IJSI_NSC_ILi512EEEEEENSB_IJSE_SY_EEENSB_IJSY_NSC_ILi4096EEEEEEEEEEEEEvEENS15_INSA_23SM90_TMA_LOAD_MULTICASTENS17_IS19_S1B_NSW_INSB_IJNSB_IJSI_SD_EEES1D_S1G_EEENSB_IJNSB_IJSE_S1L_EEES1J_NSB_IJSY_NSC_ILi8192EEEEEEEEEEEEEvEEEENS_8epilogue10collective6detail29Sm90TmaWarpSpecializedAdapterINS23_15DefaultEpilogueISM_NSB_IJNSB_IJlllEEESE_SY_EEES28_NS22_6thread17LinearCombinationISM_Li1EffLNS29_9ScaleType4KindE0ELNS_15FloatRoundStyleE2ESM_EENS_4gemm15EpilogueDefaultEEEEEvvEEEEvNT_6ParamsE --------------------------
	.section	.nv.info._ZN7cutlass13device_kernelINS_4conv6kernel13ConvUniversalINS1_16ConvProblemShapeILNS1_8OperatorE1ELi2EEENS1_10collective14CollectiveConvINS1_46MainloopSm90TmaGmmaWarpSpecializedImplicitGemmILS5_1ELi9ELi2EN4cute5tupleIJNSA_1CILi2EEENSC_ILi1EEESE_EEENS1_36KernelImplicitTmaWarpSpecializedSm90ELi1EEENSB_IJNSC_ILi64EEENSC_ILi128EEENSB_IJSI_EEEEEENS_10bfloat16_tESM_NSA_8TiledMMAINSA_8MMA_AtomIJNSA_4SM904GMMA28MMA_64x128x16_F32BF16BF16_SSILNSQ_5MajorE0ELSS_1ELNSQ_7ScaleInE1ELST_1EEEEEENSA_6LayoutINSB_IJSE_SE_SE_EEENSB_IJNSC_ILi0EEESY_SY_EEEEENSB_IJNSA_10UnderscoreES11_S11_EEEEENS7_6detail26Sm90ImplicitGemmTileTraitsINSA_20SM90_TMA_LOAD_IM2COLENSA_14ComposedLayoutINSA_7SwizzleILi3ELi4ELi3EEENSA_18smem_ptr_flag_bitsILi16EEENSW_INSB_IJNSB_IJNSC_ILi8EEES1C_EEENSB_IJSI_SE_EEENSB_IJSE_NSC_ILi9EEEEEEEEENSB_IJNSB_IJSI_NSC_ILi512EEEEEENSB_IJSE_SY_EEENSB_IJSY_NSC_ILi4096EEEEEEEEEEEEEvEENS15_INSA_23SM90_TMA_LOAD_MULTICASTENS17_IS19_S1B_NSW_INSB_IJNSB_IJSI_SD_EEES1D_S1G_EEENSB_IJNSB_IJSE_S1L_EEES1J_NSB_IJSY_NSC_ILi8192EEEEEEEEEEEEEvEEEENS_8epilogue10collective6detail29Sm90TmaWarpSpecializedAdapterINS23_15DefaultEpilogueISM_NSB_IJNSB_IJlllEEESE_SY_EEES28_NS22_6thread17LinearCombinationISM_Li1EffLNS29_9ScaleType4KindE0ELNS_15FloatRoundStyleE2ESM_EENS_4gemm15EpilogueDefaultEEEEEvvEEEEvNT_6ParamsE,"",@"SHT_CUDA_INFO"
	.sectionflags	@""
	.align	4


	//----- nvinfo : EIATTR_CUDA_API_VERSION
	.align		4
        /*0000*/ 	.byte	0x04, 0x37
        /*0002*/ 	.short	(.L_18 - .L_17)
.L_17:
        /*0004*/ 	.word	0x00000082


	//----- nvinfo : EIATTR_KPARAM_INFO
	.align		4
.L_18:
        /*0008*/ 	.byte	0x04, 0x17
        /*000a*/ 	.short	(.L_20 - .L_19)
.L_19:
        /*000c*/ 	.word	0x00000000
        /*0010*/ 	.short	0x0000
        /*0012*/ 	.short	0x0070
        /*0014*/ 	.byte	0x00, 0xf0, 0x01, 0x0e


	//----- nvinfo : EIATTR_SPARSE_MMA_MASK
	.align		4
.L_20:
        /*0018*/ 	.byte	0x03, 0x50
        /*001a*/ 	.short	0x0000


	//----- nvinfo : EIATTR_MAXREG_COUNT
	.align		4
        /*001c*/ 	.byte	0x03, 0x1b
        /*001e*/ 	.short	0x00ff


	//----- nvinfo : EIATTR_NUM_BARRIERS
	.align		4
        /*0020*/ 	.byte	0x02, 0x4c
        /*0022*/ 	.byte	0x01
	.zero		1


	//----- nvinfo : EIATTR_MERCURY_ISA_VERSION
	.align		4
        /*0024*/ 	.byte	0x03, 0x5f
        /*0026*/ 	.short	0x0101


	//----- nvinfo : EIATTR_COOP_GROUP_MASK_REGIDS
	.align		4
        /*0028*/ 	.byte	0x04, 0x29
        /*002a*/ 	.short	(.L_22 - .L_21)


	//   ....[0]....
.L_21:
        /*002c*/ 	.word	0xffffffff


	//   ....[1]....
        /*0030*/ 	.word	0xffffffff


	//   ....[2]....
        /*0034*/ 	.word	0xffffffff


	//   ....[3]....
        /*0038*/ 	.word	0xffffffff


	//----- nvinfo : EIATTR_COOP_GROUP_INSTR_OFFSETS
	.align		4
.L_22:
        /*003c*/ 	.byte	0x04, 0x28
        /*003e*/ 	.short	(.L_24 - .L_23)


	//   ....[0]....
.L_23:
        /*0040*/ 	.word	0x00000070


	//   ....[1]....
        /*0044*/ 	.word	0x00000080


	//   ....[2]....
        /*0048*/ 	.word	0x00000140


	//   ....[3]....
        /*004c*/ 	.word	0x00000770


	//----- nvinfo : EIATTR_MBARRIER_INSTR_OFFSETS
	.align		4
.L_24:
        /*0050*/ 	.byte	0x04, 0x39
        /*0052*/ 	.short	(.L_26 - .L_25)


	//   ....[0]....
.L_25:
        /*0054*/ 	.word	0x00000310
        /*0058*/ 	.word	0x000000ff
        /*005c*/ 	.word	0x00036000
        /*0060*/ 	.short	0x0100
        /*0062*/ 	.byte	0x08
	.zero		1


	//   ....[1]....
        /*0064*/ 	.word	0x00000320
        /*0068*/ 	.word	0x000000ff
        /*006c*/ 	.word	0x00036048
        /*0070*/ 	.short	0x0100
        /*0072*/ 	.byte	0x08
	.zero		1


	//   ....[2]....
        /*0074*/ 	.word	0x00000330
        /*0078*/ 	.word	0x000000ff
        /*007c*/ 	.word	0x00036008
        /*0080*/ 	.short	0x0100
        /*0082*/ 	.byte	0x08
	.zero		1


	//   ....[3]....
        /*0084*/ 	.word	0x00000340
        /*0088*/ 	.word	0x000000ff
        /*008c*/ 	.word	0x00036050
        /*0090*/ 	.short	0x0100
        /*0092*/ 	.byte	0x08
	.zero		1


	//   ....[4]....
        /*0094*/ 	.word	0x00000350
        /*0098*/ 	.word	0x000000ff
        /*009c*/ 	.word	0x00036010
        /*00a0*/ 	.short	0x0100
        /*00a2*/ 	.byte	0x08
	.zero		1


	//   ....[5]....
        /*00a4*/ 	.word	0x00000360
        /*00a8*/ 	.word	0x000000ff
        /*00ac*/ 	.word	0x00036058
        /*00b0*/ 	.short	0x0100
        /*00b2*/ 	.byte	0x08
	.zero		1


	//   ....[6]....
        /*00b4*/ 	.word	0x00000370
        /*00b8*/ 	.word	0x000000ff
        /*00bc*/ 	.word	0x00036018
        /*00c0*/ 	.short	0x0100
        /*00c2*/ 	.byte	0x08
	.zero		1


	//   ....[7]....
        /*00c4*/ 	.word	0x00000380
        /*00c8*/ 	.word	0x000000ff
        /*00cc*/ 	.word	0x00036060
        /*00d0*/ 	.short	0x0100
        /*00d2*/ 	.byte	0x08
	.zero		1


	//   ....[8]....
        /*00d4*/ 	.word	0x00000390
        /*00d8*/ 	.word	0x000000ff
        /*00dc*/ 	.word	0x00036020
        /*00e0*/ 	.short	0x0100
        /*00e2*/ 	.byte	0x08
	.zero		1


	//   ....[9]....
        /*00e4*/ 	.word	0x000003a0
        /*00e8*/ 	.word	0x000000ff
        /*00ec*/ 	.word	0x00036068
        /*00f0*/ 	.short	0x0100
        /*00f2*/ 	.byte	0x08
	.zero		1


	//   ....[10]....
        /*00f4*/ 	.word	0x000003b0
        /*00f8*/ 	.word	0x000000ff
        /*00fc*/ 	.word	0x00036028
        /*0100*/ 	.short	0x0100
        /*0102*/ 	.byte	0x08
	.zero		1


	//   ....[11]....
        /*0104*/ 	.word	0x000003c0
        /*0108*/ 	.word	0x000000ff
        /*010c*/ 	.word	0x00036070
        /*0110*/ 	.short	0x0100
        /*0112*/ 	.byte	0x08
	.zero		1


	//   ....[12]....
        /*0114*/ 	.word	0x000003d0
        /*0118*/ 	.word	0x000000ff
        /*011c*/ 	.word	0x00036030
        /*0120*/ 	.short	0x0100
        /*0122*/ 	.byte	0x08
	.zero		1


	//   ....[13]....
        /*0124*/ 	.word	0x000003e0
        /*0128*/ 	.word	0x000000ff
        /*012c*/ 	.word	0x00036078
        /*0130*/ 	.short	0x0100
        /*0132*/ 	.byte	0x08
	.zero		1


	//   ....[14]....
        /*0134*/ 	.word	0x000003f0
        /*0138*/ 	.word	0x000000ff
        /*013c*/ 	.word	0x00036038
        /*0140*/ 	.short	0x0100
        /*0142*/ 	.byte	0x08
	.zero		1


	//   ....[15]....
        /*0144*/ 	.word	0x00000400
        /*0148*/ 	.word	0x000000ff
        /*014c*/ 	.word	0x00036080
        /*0150*/ 	.short	0x0100
        /*0152*/ 	.byte	0x08
	.zero		1


	//   ....[16]....
        /*0154*/ 	.word	0x00000410
        /*0158*/ 	.word	0x000000ff
        /*015c*/ 	.word	0x00036040
        /*0160*/ 	.short	0x0100
        /*0162*/ 	.byte	0x08
	.zero		1


	//   ....[17]....
        /*0164*/ 	.word	0x00000420
        /*0168*/ 	.word	0x000000ff
        /*016c*/ 	.word	0x00036088
        /*0170*/ 	.short	0x0100
        /*0172*/ 	.byte	0x08
	.zero		1


	//   ....[18]....
        /*0174*/ 	.word	0x00000dc0
        /*0178*/ 	.word	0x00000008
        /*017c*/ 	.word	0x00036000
        /*0180*/ 	.short	0x010a
        /*0182*/ 	.byte	0x3f
	.zero		1


	//   ....[19]....
        /*0184*/ 	.word	0x00001160
        /*0188*/ 	.word	0x0000000b
        /*018c*/ 	.word	0x00036000
        /*0190*/ 	.short	0x010a
        /*0192*/ 	.byte	0x3f
	.zero		1


	//   ....[20]....
        /*0194*/ 	.word	0x00001380
        /*0198*/ 	.word	0x0000000a
        /*019c*/ 	.word	0x00000000
        /*01a0*/ 	.short	0x0101
        /*01a2*/ 	.byte	0x3f
	.zero		1


	//   ....[21]....
        /*01a4*/ 	.word	0x000015c0
        /*01a8*/ 	.word	0x00000004
        /*01ac*/ 	.word	0x00000000
        /*01b0*/ 	.short	0x0101
        /*01b2*/ 	.byte	0x3f
	.zero		1


	//   ....[22]....
        /*01b4*/ 	.word	0x00006130
        /*01b8*/ 	.word	0x00000014
        /*01bc*/ 	.word	0x00036048
        /*01c0*/ 	.short	0x010a
        /*01c2*/ 	.byte	0x3f
	.zero		1


	//   ....[23]....
        /*01c4*/ 	.word	0x00006880
        /*01c8*/ 	.word	0x00000002
        /*01cc*/ 	.word	0x00000000
        /*01d0*/ 	.short	0x010a
        /*01d2*/ 	.byte	0x3f
	.zero		1


	//   ....[24]....
        /*01d4*/ 	.word	0x00006930
        /*01d8*/ 	.word	0x00000000
        /*01dc*/ 	.word	0x00000000
        /*01e0*/ 	.short	0x010a
        /*01e2*/ 	.byte	0x3f
	.zero		1


	//   ....[25]....
        /*01e4*/ 	.word	0x000069e0
        /*01e8*/ 	.word	0x00000000
        /*01ec*/ 	.word	0x00000000
        /*01f0*/ 	.short	0x010a
        /*01f2*/ 	.byte	0x3f
	.zero		1


	//   ....[26]....
        /*01f4*/ 	.word	0x00006a90
        /*01f8*/ 	.word	0x00000000
        /*01fc*/ 	.word	0x00000000
        /*0200*/ 	.short	0x010a
        /*0202*/ 	.byte	0x3f
	.zero		1


	//   ....[27]....
        /*0204*/ 	.word	0x00006b40
        /*0208*/ 	.word	0x00000000
        /*020c*/ 	.word	0x00000000
        /*0210*/ 	.short	0x010a
        /*0212*/ 	.byte	0x3f
	.zero		1


	//   ....[28]....
        /*0214*/ 	.word	0x00006bf0
        /*0218*/ 	.word	0x00000000
        /*021c*/ 	.word	0x00000000
        /*0220*/ 	.short	0x010a
        /*0222*/ 	.byte	0x3f
	.zero		1


	//   ....[29]....
        /*0224*/ 	.word	0x00006ca0
        /*0228*/ 	.word	0x00000000
        /*022c*/ 	.word	0x00000000
        /*0230*/ 	.short	0x010a
        /*0232*/ 	.byte	0x3f
	.zero		1


	//   ....[30]....
        /*0234*/ 	.word	0x00006d50
        /*0238*/ 	.word	0x00000000
        /*023c*/ 	.word	0x00000000
        /*0240*/ 	.short	0x010a
        /*0242*/ 	.byte	0x3f
	.zero		1


	//   ....[31]....
        /*0244*/ 	.word	0x00006e00
        /*0248*/ 	.word	0x00000006
        /*024c*/ 	.word	0x00000000
        /*0250*/ 	.short	0x010a
        /*0252*/ 	.byte	0x3f
	.zero		1


	//----- nvinfo : EIATTR_NUM_MBARRIERS
	.align		4
.L_26:
        /*0254*/ 	.byte	0x03, 0x38
        /*0256*/ 	.short	0x0012


	//----- nvinfo : EIATTR_EXIT_INSTR_OFFSETS
	.align		4
        /*0258*/ 	.byte	0x04, 0x1c
        /*025a*/ 	.short	(.L_28 - .L_27)


	//   ....[0]....
.L_27:
        /*025c*/ 	.word	0x00000af0


	//   ....[1]....
        /*0260*/ 	.word	0x00001720


	//   ....[2]....
        /*0264*/ 	.word	0x00004860


	//   ....[3]....
        /*0268*/ 	.word	0x00004890


	//   ....[4]....
        /*026c*/ 	.word	0x00005f00


	//   ....[5]....
        /*0270*/ 	.word	0x00005f30


	//   ....[6]....
        /*0274*/ 	.word	0x00005f50


	//   ....[7]....
        /*0278*/ 	.word	0x00006770


	//   ....[8]....
        /*027c*/ 	.word	0x00006e30


	//----- nvinfo : EIATTR_MAX_THREADS
	.align		4
.L_28:
        /*0280*/ 	.byte	0x04, 0x05
        /*0282*/ 	.short	(.L_30 - .L_29)
.L_29:
        /*0284*/ 	.word	0x00000100
        /*0288*/ 	.word	0x00000001
        /*028c*/ 	.word	0x00000001


	//----- nvinfo : EIATTR_CRS_STACK_SIZE
	.align		4
.L_30:
        /*0290*/ 	.byte	0x04, 0x1e
        /*0292*/ 	.short	(.L_32 - .L_31)
.L_31:
        /*0294*/ 	.word	0x00000000


	//----- nvinfo : EIATTR_CBANK_PARAM_SIZE
	.align		4
.L_32:
        /*0298*/ 	.byte	0x03, 0x19
        /*029a*/ 	.short	0x03f0


	//----- nvinfo : EIATTR_PARAM_CBANK
	.align		4
        /*029c*/ 	.byte	0x04, 0x0a
        /*029e*/ 	.short	(.L_34 - .L_33)
	.align		4
.L_33:
        /*02a0*/ 	.word	index@(.nv.constant0._ZN7cutlass13device_kernelINS_4conv6kernel13ConvUniversalINS1_16ConvProblemShapeILNS1_8OperatorE1ELi2EEENS1_10collective14CollectiveConvINS1_46MainloopSm90TmaGmmaWarpSpecializedImplicitGemmILS5_1ELi9ELi2EN4cute5tupleIJNSA_1CILi2EEENSC_ILi1EEESE_EEENS1_36KernelImplicitTmaWarpSpecializedSm90ELi1EEENSB_IJNSC_ILi64EEENSC_ILi128EEENSB_IJSI_EEEEEENS_10bfloat16_tESM_NSA_8TiledMMAINSA_8MMA_AtomIJNSA_4SM904GMMA28MMA_64x128x16_F32BF16BF16_SSILNSQ_5MajorE0ELSS_1ELNSQ_7ScaleInE1ELST_1EEEEEENSA_6LayoutINSB_IJSE_SE_SE_EEENSB_IJNSC_ILi0EEESY_SY_EEEEENSB_IJNSA_10UnderscoreES11_S11_EEEEENS7_6detail26Sm90ImplicitGemmTileTraitsINSA_20SM90_TMA_LOAD_IM2COLENSA_14ComposedLayoutINSA_7SwizzleILi3ELi4ELi3EEENSA_18smem_ptr_flag_bitsILi16EEENSW_INSB_IJNSB_IJNSC_ILi8EEES1C_EEENSB_IJSI_SE_EEENSB_IJSE_NSC_ILi9EEEEEEEEENSB_IJNSB_IJSI_NSC_ILi512EEEEEENSB_IJSE_SY_EEENSB_IJSY_NSC_ILi4096EEEEEEEEEEEEEvEENS15_INSA_23SM90_TMA_LOAD_MULTICASTENS17_IS19_S1B_NSW_INSB_IJNSB_IJSI_SD_EEES1D_S1G_EEENSB_IJNSB_IJSE_S1L_EEES1J_NSB_IJSY_NSC_ILi8192EEEEEEEEEEEEEvEEEENS_8epilogue10collective6detail29Sm90TmaWarpSpecializedAdapterINS23_15DefaultEpilogueISM_NSB_IJNSB_IJlllEEESE_SY_EEES28_NS22_6thread17LinearCombinationISM_Li1EffLNS29_9ScaleType4KindE0ELNS_15FloatRoundStyleE2ESM_EENS_4gemm15EpilogueDefaultEEEEEvvEEEEvNT_6ParamsE)
        /*02a4*/ 	.short	0x0210
        /*02a6*/ 	.short	0x03f0


	//----- nvinfo : EIATTR_SW_WAR
	.align		4
.L_34:
        /*02a8*/ 	.byte	0x04, 0x36
        /*02aa*/ 	.short	(.L_36 - .L_35)
.L_35:
        /*02ac*/ 	.word	0x00000008
.L_36:


//--------------------- .nv.callgraph             --------------------------
	.section	.nv.callgraph,"",@"SHT_CUDA_CALLGRAPH"
	.align	4
	.sectionentsize	8
	.align		4
        /*0000*/ 	.word	0x00000000
	.align		4
        /*0004*/ 	.word	0xffffffff
	.align		4
        /*0008*/ 	.word	0x00000000
	.align		4
        /*000c*/ 	.word	0xfffffffe
	.align		4
        /*0010*/ 	.word	0x00000000
	.align		4
        /*0014*/ 	.word	0xfffffffd
	.align		4
        /*0018*/ 	.word	0x00000000
	.align		4
        /*001c*/ 	.word	0xfffffffc


//--------------------- .nv.constant4             --------------------------
	.section	.nv.constant4,"a",@progbits
	.align	8
	.align		8
.nv.constant4:
        /*0000*/ 	.dword	_ZN39_INTERNAL_8a1c06e9_4_k_cu_db58f019_38154cuda3std3__45__cpo5beginE
	.align		8
        /*0008*/ 	.dword	_ZN39_INTERNAL_8a1c06e9_4_k_cu_db58f019_38154cuda3std3__45__cpo3endE
	.align		8
        /*0010*/ 	.dword	_ZN39_INTERNAL_8a1c06e9_4_k_cu_db58f019_38154cuda3std3__45__cpo6cbeginE
	.align		8
        /*0018*/ 	.dword	_ZN39_INTERNAL_8a1c06e9_4_k_cu_db58f019_38154cuda3std3__45__cpo4cendE
	.align		8
        /*0020*/ 	.dword	_ZN39_INTERNAL_8a1c06e9_4_k_cu_db58f019_38154cuda3std3__441_GLOBAL__N__8a1c06e9_4_k_cu_db58f019_38156ignoreE
	.align		8
        /*0028*/ 	.dword	_ZN39_INTERNAL_8a1c06e9_4_k_cu_db58f019_38154cuda3std3__419piecewise_constructE
	.align		8
        /*0030*/ 	.dword	_ZN39_INTERNAL_8a1c06e9_4_k_cu_db58f019_38154cuda3std3__48in_placeE
	.align		8
        /*0038*/ 	.dword	_ZN39_INTERNAL_8a1c06e9_4_k_cu_db58f019_38154cuda3std6ranges3__45__cpo4swapE
	.align		8
        /*0040*/ 	.dword	_ZN39_INTERNAL_8a1c06e9_4_k_cu_db58f019_38154cuda3std6ranges3__45__cpo9iter_moveE
	.align		8
        /*0048*/ 	.dword	_ZN39_INTERNAL_8a1c06e9_4_k_cu_db58f019_38154cute7productE
	.align		8
        /*0050*/ 	.dword	_ZN39_INTERNAL_8a1c06e9_4_k_cu_db58f019_38154cute1_E


//--------------------- .text._ZN7cutlass13device_kernelINS_4conv6kernel13ConvUniversalINS1_16ConvProblemShapeILNS1_8OperatorE1ELi2EEENS1_10collective14CollectiveConvINS1_46MainloopSm90TmaGmmaWarpSpecializedImplicitGemmILS5_1ELi9ELi2EN4cute5tupleIJNSA_1CILi2EEENSC_ILi1EEESE_EEENS1_36KernelImplicitTmaWarpSpecializedSm90ELi1EEENSB_IJNSC_ILi64EEENSC_ILi128EEENSB_IJSI_EEEEEENS_10bfloat16_tESM_NSA_8TiledMMAINSA_8MMA_AtomIJNSA_4SM904GMMA28MMA_64x128x16_F32BF16BF16_SSILNSQ_5MajorE0ELSS_1ELNSQ_7ScaleInE1ELST_1EEEEEENSA_6LayoutINSB_IJSE_SE_SE_EEENSB_IJNSC_ILi0EEESY_SY_EEEEENSB_IJNSA_10UnderscoreES11_S11_EEEEENS7_6detail26Sm90ImplicitGemmTileTraitsINSA_20SM90_TMA_LOAD_IM2COLENSA_14ComposedLayoutINSA_7SwizzleILi3ELi4ELi3EEENSA_18smem_ptr_flag_bitsILi16EEENSW_INSB_IJNSB_IJNSC_ILi8EEES1C_EEENSB_IJSI_SE_EEENSB_IJSE_NSC_ILi9EEEEEEEEENSB_IJNSB_IJSI_NSC_ILi512EEEEEENSB_IJSE_SY_EEENSB_IJSY_NSC_ILi4096EEEEEEEEEEEEEvEENS15_INSA_23SM90_TMA_LOAD_MULTICASTENS17_IS19_S1B_NSW_INSB_IJNSB_IJSI_SD_EEES1D_S1G_EEENSB_IJNSB_IJSE_S1L_EEES1J_NSB_IJSY_NSC_ILi8192EEEEEEEEEEEEEvEEEENS_8epilogue10collective6detail29Sm90TmaWarpSpecializedAdapterINS23_15DefaultEpilogueISM_NSB_IJNSB_IJlllEEESE_SY_EEES28_NS22_6thread17LinearCombinationISM_Li1EffLNS29_9ScaleType4KindE0ELNS_15FloatRoundStyleE2ESM_EENS_4gemm15EpilogueDefaultEEEEEvvEEEEvNT_6ParamsE --------------------------
	.section	.text._ZN7cutlass13device_kernelINS_4conv6kernel13ConvUniversalINS1_16ConvProblemShapeILNS1_8OperatorE1ELi2EEENS1_10collective14CollectiveConvINS1_46MainloopSm90TmaGmmaWarpSpecializedImplicitGemmILS5_1ELi9ELi2EN4cute5tupleIJNSA_1CILi2EEENSC_ILi1EEESE_EEENS1_36KernelImplicitTmaWarpSpecializedSm90ELi1EEENSB_IJNSC_ILi64EEENSC_ILi128EEENSB_IJSI_EEEEEENS_10bfloat16_tESM_NSA_8TiledMMAINSA_8MMA_AtomIJNSA_4SM904GMMA28MMA_64x128x16_F32BF16BF16_SSILNSQ_5MajorE0ELSS_1ELNSQ_7ScaleInE1ELST_1EEEEEENSA_6LayoutINSB_IJSE_SE_SE_EEENSB_IJNSC_ILi0EEESY_SY_EEEEENSB_IJNSA_10UnderscoreES11_S11_EEEEENS7_6detail26Sm90ImplicitGemmTileTraitsINSA_20SM90_TMA_LOAD_IM2COLENSA_14ComposedLayoutINSA_7SwizzleILi3ELi4ELi3EEENSA_18smem_ptr_flag_bitsILi16EEENSW_INSB_IJNSB_IJNSC_ILi8EEES1C_EEENSB_IJSI_SE_EEENSB_IJSE_NSC_ILi9EEEEEEEEENSB_IJNSB_IJSI_NSC_ILi512EEEEEENSB_IJSE_SY_EEENSB_IJSY_NSC_ILi4096EEEEEEEEEEEEEvEENS15_INSA_23SM90_TMA_LOAD_MULTICASTENS17_IS19_S1B_NSW_INSB_IJNSB_IJSI_SD_EEES1D_S1G_EEENSB_IJNSB_IJSE_S1L_EEES1J_NSB_IJSY_NSC_ILi8192EEEEEEEEEEEEEvEEEENS_8epilogue10collective6detail29Sm90TmaWarpSpecializedAdapterINS23_15DefaultEpilogueISM_NSB_IJNSB_IJlllEEESE_SY_EEES28_NS22_6thread17LinearCombinationISM_Li1EffLNS29_9ScaleType4KindE0ELNS_15FloatRoundStyleE2ESM_EENS_4gemm15EpilogueDefaultEEEEEvvEEEEvNT_6ParamsE,"ax",@progbits
	.align	128
.text._ZN7cutlass13device_kernelINS_4conv6kernel13ConvUniversalINS1_16ConvProblemShapeILNS1_8OperatorE1ELi2EEENS1_10collective14CollectiveConvINS1_46MainloopSm90TmaGmmaWarpSpecializedImplicitGemmILS5_1ELi9ELi2EN4cute5tupleIJNSA_1CILi2EEENSC_ILi1EEESE_EEENS1_36KernelImplicitTmaWarpSpecializedSm90ELi1EEENSB_IJNSC_ILi64EEENSC_ILi128EEENSB_IJSI_EEEEEENS_10bfloat16_tESM_NSA_8TiledMMAINSA_8MMA_AtomIJNSA_4SM904GMMA28MMA_64x128x16_F32BF16BF16_SSILNSQ_5MajorE0ELSS_1ELNSQ_7ScaleInE1ELST_1EEEEEENSA_6LayoutINSB_IJSE_SE_SE_EEENSB_IJNSC_ILi0EEESY_SY_EEEEENSB_IJNSA_10UnderscoreES11_S11_EEEEENS7_6detail26Sm90ImplicitGemmTileTraitsINSA_20SM90_TMA_LOAD_IM2COLENSA_14ComposedLayoutINSA_7SwizzleILi3ELi4ELi3EEENSA_18smem_ptr_flag_bitsILi16EEENSW_INSB_IJNSB_IJNSC_ILi8EEES1C_EEENSB_IJSI_SE_EEENSB_IJSE_NSC_ILi9EEEEEEEEENSB_IJNSB_IJSI_NSC_ILi512EEEEEENSB_IJSE_SY_EEENSB_IJSY_NSC_ILi4096EEEEEEEEEEEEEvEENS15_INSA_23SM90_TMA_LOAD_MULTICASTENS17_IS19_S1B_NSW_INSB_IJNSB_IJSI_SD_EEES1D_S1G_EEENSB_IJNSB_IJSE_S1L_EEES1J_NSB_IJSY_NSC_ILi8192EEEEEEEEEEEEEvEEEENS_8epilogue10collective6detail29Sm90TmaWarpSpecializedAdapterINS23_15DefaultEpilogueISM_NSB_IJNSB_IJlllEEESE_SY_EEES28_NS22_6thread17LinearCombinationISM_Li1EffLNS29_9ScaleType4KindE0ELNS_15FloatRoundStyleE2ESM_EENS_4gemm15EpilogueDefaultEEEEEvvEEEEvNT_6ParamsE:
        .type           _ZN7cutlass13device_kernelINS_4conv6kernel13ConvUniversalINS1_16ConvProblemShapeILNS1_8OperatorE1ELi2EEENS1_10collective14CollectiveConvINS1_46MainloopSm90TmaGmmaWarpSpecializedImplicitGemmILS5_1ELi9ELi2EN4cute5tupleIJNSA_1CILi2EEENSC_ILi1EEESE_EEENS1_36KernelImplicitTmaWarpSpecializedSm90ELi1EEENSB_IJNSC_ILi64EEENSC_ILi128EEENSB_IJSI_EEEEEENS_10bfloat16_tESM_NSA_8TiledMMAINSA_8MMA_AtomIJNSA_4SM904GMMA28MMA_64x128x16_F32BF16BF16_SSILNSQ_5MajorE0ELSS_1ELNSQ_7ScaleInE1ELST_1EEEEEENSA_6LayoutINSB_IJSE_SE_SE_EEENSB_IJNSC_ILi0EEESY_SY_EEEEENSB_IJNSA_10UnderscoreES11_S11_EEEEENS7_6detail26Sm90ImplicitGemmTileTraitsINSA_20SM90_TMA_LOAD_IM2COLENSA_14ComposedLayoutINSA_7SwizzleILi3ELi4ELi3EEENSA_18smem_ptr_flag_bitsILi16EEENSW_INSB_IJNSB_IJNSC_ILi8EEES1C_EEENSB_IJSI_SE_EEENSB_IJSE_NSC_ILi9EEEEEEEEENSB_IJNSB_IJSI_NSC_ILi512EEEEEENSB_IJSE_SY_EEENSB_IJSY_NSC_ILi4096EEEEEEEEEEEEEvEENS15_INSA_23SM90_TMA_LOAD_MULTICASTENS17_IS19_S1B_NSW_INSB_IJNSB_IJSI_SD_EEES1D_S1G_EEENSB_IJNSB_IJSE_S1L_EEES1J_NSB_IJSY_NSC_ILi8192EEEEEEEEEEEEEvEEEENS_8epilogue10collective6detail29Sm90TmaWarpSpecializedAdapterINS23_15DefaultEpilogueISM_NSB_IJNSB_IJlllEEESE_SY_EEES28_NS22_6thread17LinearCombinationISM_Li1EffLNS29_9ScaleType4KindE0ELNS_15FloatRoundStyleE2ESM_EENS_4gemm15EpilogueDefaultEEEEEvvEEEEvNT_6ParamsE,@function
        .size           _ZN7cutlass13device_kernelINS_4conv6kernel13ConvUniversalINS1_16ConvProblemShapeILNS1_8OperatorE1ELi2EEENS1_10collective14CollectiveConvINS1_46MainloopSm90TmaGmmaWarpSpecializedImplicitGemmILS5_1ELi9ELi2EN4cute5tupleIJNSA_1CILi2EEENSC_ILi1EEESE_EEENS1_36KernelImplicitTmaWarpSpecializedSm90ELi1EEENSB_IJNSC_ILi64EEENSC_ILi128EEENSB_IJSI_EEEEEENS_10bfloat16_tESM_NSA_8TiledMMAINSA_8MMA_AtomIJNSA_4SM904GMMA28MMA_64x128x16_F32BF16BF16_SSILNSQ_5MajorE0ELSS_1ELNSQ_7ScaleInE1ELST_1EEEEEENSA_6LayoutINSB_IJSE_SE_SE_EEENSB_IJNSC_ILi0EEESY_SY_EEEEENSB_IJNSA_10UnderscoreES11_S11_EEEEENS7_6detail26Sm90ImplicitGemmTileTraitsINSA_20SM90_TMA_LOAD_IM2COLENSA_14ComposedLayoutINSA_7SwizzleILi3ELi4ELi3EEENSA_18smem_ptr_flag_bitsILi16EEENSW_INSB_IJNSB_IJNSC_ILi8EEES1C_EEENSB_IJSI_SE_EEENSB_IJSE_NSC_ILi9EEEEEEEEENSB_IJNSB_IJSI_NSC_ILi512EEEEEENSB_IJSE_SY_EEENSB_IJSY_NSC_ILi4096EEEEEEEEEEEEEvEENS15_INSA_23SM90_TMA_LOAD_MULTICASTENS17_IS19_S1B_NSW_INSB_IJNSB_IJSI_SD_EEES1D_S1G_EEENSB_IJNSB_IJSE_S1L_EEES1J_NSB_IJSY_NSC_ILi8192EEEEEEEEEEEEEvEEEENS_8epilogue10collective6detail29Sm90TmaWarpSpecializedAdapterINS23_15DefaultEpilogueISM_NSB_IJNSB_IJlllEEESE_SY_EEES28_NS22_6thread17LinearCombinationISM_Li1EffLNS29_9ScaleType4KindE0ELNS_15FloatRoundStyleE2ESM_EENS_4gemm15EpilogueDefaultEEEEEvvEEEEvNT_6ParamsE,(.L_x_169 - _ZN7cutlass13device_kernelINS_4conv6kernel13ConvUniversalINS1_16ConvProblemShapeILNS1_8OperatorE1ELi2EEENS1_10collective14CollectiveConvINS1_46MainloopSm90TmaGmmaWarpSpecializedImplicitGemmILS5_1ELi9ELi2EN4cute5tupleIJNSA_1CILi2EEENSC_ILi1EEESE_EEENS1_36KernelImplicitTmaWarpSpecializedSm90ELi1EEENSB_IJNSC_ILi64EEENSC_ILi128EEENSB_IJSI_EEEEEENS_10bfloat16_tESM_NSA_8TiledMMAINSA_8MMA_AtomIJNSA_4SM904GMMA28MMA_64x128x16_F32BF16BF16_SSILNSQ_5MajorE0ELSS_1ELNSQ_7ScaleInE1ELST_1EEEEEENSA_6LayoutINSB_IJSE_SE_SE_EEENSB_IJNSC_ILi0EEESY_SY_EEEEENSB_IJNSA_10UnderscoreES11_S11_EEEEENS7_6detail26Sm90ImplicitGemmTileTraitsINSA_20SM90_TMA_LOAD_IM2COLENSA_14ComposedLayoutINSA_7SwizzleILi3ELi4ELi3EEENSA_18smem_ptr_flag_bitsILi16EEENSW_INSB_IJNSB_IJNSC_ILi8EEES1C_EEENSB_IJSI_SE_EEENSB_IJSE_NSC_ILi9EEEEEEEEENSB_IJNSB_IJSI_NSC_ILi512EEEEEENSB_IJSE_SY_EEENSB_IJSY_NSC_ILi4096EEEEEEEEEEEEEvEENS15_INSA_23SM90_TMA_LOAD_MULTICASTENS17_IS19_S1B_NSW_INSB_IJNSB_IJSI_SD_EEES1D_S1G_EEENSB_IJNSB_IJSE_S1L_EEES1J_NSB_IJSY_NSC_ILi8192EEEEEEEEEEEEEvEEEENS_8epilogue10collective6detail29Sm90TmaWarpSpecializedAdapterINS23_15DefaultEpilogueISM_NSB_IJNSB_IJlllEEESE_SY_EEES28_NS22_6thread17LinearCombinationISM_Li1EffLNS29_9ScaleType4KindE0ELNS_15FloatRoundStyleE2ESM_EENS_4gemm15EpilogueDefaultEEEEEvvEEEEvNT_6ParamsE)
        .other          _ZN7cutlass13device_kernelINS_4conv6kernel13ConvUniversalINS1_16ConvProblemShapeILNS1_8OperatorE1ELi2EEENS1_10collective14CollectiveConvINS1_46MainloopSm90TmaGmmaWarpSpecializedImplicitGemmILS5_1ELi9ELi2EN4cute5tupleIJNSA_1CILi2EEENSC_ILi1EEESE_EEENS1_36KernelImplicitTmaWarpSpecializedSm90ELi1EEENSB_IJNSC_ILi64EEENSC_ILi128EEENSB_IJSI_EEEEEENS_10bfloat16_tESM_NSA_8TiledMMAINSA_8MMA_AtomIJNSA_4SM904GMMA28MMA_64x128x16_F32BF16BF16_SSILNSQ_5MajorE0ELSS_1ELNSQ_7ScaleInE1ELST_1EEEEEENSA_6LayoutINSB_IJSE_SE_SE_EEENSB_IJNSC_ILi0EEESY_SY_EEEEENSB_IJNSA_10UnderscoreES11_S11_EEEEENS7_6detail26Sm90ImplicitGemmTileTraitsINSA_20SM90_TMA_LOAD_IM2COLENSA_14ComposedLayoutINSA_7SwizzleILi3ELi4ELi3EEENSA_18smem_ptr_flag_bitsILi16EEENSW_INSB_IJNSB_IJNSC_ILi8EEES1C_EEENSB_IJSI_SE_EEENSB_IJSE_NSC_ILi9EEEEEEEEENSB_IJNSB_IJSI_NSC_ILi512EEEEEENSB_IJSE_SY_EEENSB_IJSY_NSC_ILi4096EEEEEEEEEEEEEvEENS15_INSA_23SM90_TMA_LOAD_MULTICASTENS17_IS19_S1B_NSW_INSB_IJNSB_IJSI_SD_EEES1D_S1G_EEENSB_IJNSB_IJSE_S1L_EEES1J_NSB_IJSY_NSC_ILi8192EEEEEEEEEEEEEvEEEENS_8epilogue10collective6detail29Sm90TmaWarpSpecializedAdapterINS23_15DefaultEpilogueISM_NSB_IJNSB_IJlllEEESE_SY_EEES28_NS22_6thread17LinearCombinationISM_Li1EffLNS29_9ScaleType4KindE0ELNS_15FloatRoundStyleE2ESM_EENS_4gemm15EpilogueDefaultEEEEEvvEEEEvNT_6ParamsE,@"STO_CUDA_ENTRY STV_DEFAULT"
_ZN7cutlass13device_kernelINS_4conv6kernel13ConvUniversalINS1_16ConvProblemShapeILNS1_8OperatorE1ELi2EEENS1_10collective14CollectiveConvINS1_46MainloopSm90TmaGmmaWarpSpecializedImplicitGemmILS5_1ELi9ELi2EN4cute5tupleIJNSA_1CILi2EEENSC_ILi1EEESE_EEENS1_36KernelImplicitTmaWarpSpecializedSm90ELi1EEENSB_IJNSC_ILi64EEENSC_ILi128EEENSB_IJSI_EEEEEENS_10bfloat16_tESM_NSA_8TiledMMAINSA_8MMA_AtomIJNSA_4SM904GMMA28MMA_64x128x16_F32BF16BF16_SSILNSQ_5MajorE0ELSS_1ELNSQ_7ScaleInE1ELST_1EEEEEENSA_6LayoutINSB_IJSE_SE_SE_EEENSB_IJNSC_ILi0EEESY_SY_EEEEENSB_IJNSA_10UnderscoreES11_S11_EEEEENS7_6detail26Sm90ImplicitGemmTileTraitsINSA_20SM90_TMA_LOAD_IM2COLENSA_14ComposedLayoutINSA_7SwizzleILi3ELi4ELi3EEENSA_18smem_ptr_flag_bitsILi16EEENSW_INSB_IJNSB_IJNSC_ILi8EEES1C_EEENSB_IJSI_SE_EEENSB_IJSE_NSC_ILi9EEEEEEEEENSB_IJNSB_IJSI_NSC_ILi512EEEEEENSB_IJSE_SY_EEENSB_IJSY_NSC_ILi4096EEEEEEEEEEEEEvEENS15_INSA_23SM90_TMA_LOAD_MULTICASTENS17_IS19_S1B_NSW_INSB_IJNSB_IJSI_SD_EEES1D_S1G_EEENSB_IJNSB_IJSE_S1L_EEES1J_NSB_IJSY_NSC_ILi8192EEEEEEEEEEEEEvEEEENS_8epilogue10collective6detail29Sm90TmaWarpSpecializedAdapterINS23_15DefaultEpilogueISM_NSB_IJNSB_IJlllEEESE_SY_EEES28_NS22_6thread17LinearCombinationISM_Li1EffLNS29_9ScaleType4KindE0ELNS_15FloatRoundStyleE2ESM_EENS_4gemm15EpilogueDefaultEEEEEvvEEEEvNT_6ParamsE:
[----:B------:R-:W-:Y:S01]  /*0000*/  LDC R1, c[0x0][0x28] ;  /* 0x00000a00ff017b82 */ /* 0x000fe20000000800 */
[----:B------:R-:W0:Y:S01]  /*0010*/  S2R R10, SR_TID.X ;  /* 0x00000000000a7919 */ /* 0x000e220000002100 */
[----:B------:R-:W-:Y:S01]  /*0020*/  ELECT P0, URZ, PT ;  /* 0x00000000003f782f */ /* 0x000fe20003800000 */
[----:B------:R-:W-:Y:S01]  /*0030*/  BSSY B0, `(.L_x_0) ;  /* 0x0000010000007945 */ /* 0x000fe20003800000 */
[----:B------:R-:W1:Y:S01]  /*0040*/  S2R R11, SR_CTAID.X ;  /* 0x00000000000b7919 */ /* 0x000e620000002500 */
[--C-:B0-----:R-:W-:Y:S02]  /*0050*/  SHF.R.U32.HI R0, RZ, 0x5, R10.reuse ;  /* 0x00000005ff007819 */ /* 0x101fe4000001160a */
[----:B------:R-:W-:-:S03]  /*0060*/  SHF.R.U32.HI R3, RZ, 0x7, R10 ;  /* 0x00000007ff037819 */ /* 0x000fc6000001160a */
[----:B------:R-:W0:Y:S04]  /*0070*/  SHFL.IDX PT, R2, R0, RZ, 0x1f ;  /* 0x00001fff00027589 */ /* 0x000e2800000e0000 */
[----:B------:R2:W3:Y:S01]  /*0080*/  SHFL.IDX PT, R9, R3, RZ, 0x1f ;  /* 0x00001fff03097589 */ /* 0x0004e200000e0000 */
[----:B0-----:R-:W-:-:S13]  /*0090*/  ISETP.NE.OR P0, PT, R2, RZ, !P0 ;  /* 0x000000ff0200720c */ /* 0x001fda0004705670 */
[----:B-123--:R-:W-:Y:S05]  /*00a0*/  @P0 BRA `(.L_x_1) ;  /* 0x0000000000200947 */ /* 0x00efea0003800000 */
[----:B------:R-:W-:Y:S02]  /*00b0*/  ULDC.64 UR4, c[0x0][0x198] ;  /* 0x0000660000047ab9 */ /* 0x000fe40000000a00 */
[----:B------:R-:W-:Y:S02]  /*00c0*/  UIADD3 UR6, UP0, UR4, 0xf0, URZ ;  /* 0x000000f004067890 */ /* 0x000fe4000ff1e03f */
[----:B------:R-:W-:Y:S02]  /*00d0*/  UIADD3 UR4, UP1, UR4, 0x1f0, URZ ;  /* 0x000001f004047890 */ /* 0x000fe4000ff3e03f */
[----:B------:R-:W-:Y:S02]  /*00e0*/  UIADD3.X UR7, URZ, UR5, URZ, UP0, !UPT ;  /* 0x000000053f077290 */ /* 0x000fe400087fe43f */
[----:B------:R-:W-:-:S07]  /*00f0*/  UIADD3.X UR5, URZ, UR5, URZ, UP1, !UPT ;  /* 0x000000053f057290 */ /* 0x000fce0008ffe43f */
[----:B------:R0:W-:Y:S02]  /*0100*/  UTMACCTL.PF [UR6] ;  /* 0x00000000060079b9 */ /* 0x0001e40008040000 */
[----:B------:R0:W-:Y:S02]  /*0110*/  UTMACCTL.PF [UR4] ;  /* 0x00000000040079b9 */ /* 0x0001e40008040000 */
[----:B0-----:R-:W-:Y:S01]  /*0120*/  NOP ;  /* 0x0000000000007918 */ /* 0x001fe20000000000 */
.L_x_1:
[----:B------:R-:W-:Y:S05]  /*0130*/  BSYNC B0 ;  /* 0x0000000000007941 */ /* 0x000fea0003800000 */
.L_x_0:
[----:B------:R-:W0:Y:S01]  /*0140*/  SHFL.IDX PT, R0, R0, RZ, 0x1f ;  /* 0x00001fff00007589 */ /* 0x000e2200000e0000 */
[----:B------:R-:W-:Y:S02]  /*0150*/  SHF.R.S32.HI R3, RZ, 0x1f, R10 ;  /* 0x0000001fff037819 */ /* 0x000fe4000001140a */
[----:B------:R-:W-:Y:S01]  /*0160*/  I2FP.F32.U32 R6, R11 ;  /* 0x0000000b00067245 */ /* 0x000fe20000201000 */
[----:B------:R-:W1:Y:S01]  /*0170*/  S2R R12, SR_CTAID.Y ;  /* 0x00000000000c7919 */ /* 0x000e620000002600 */
[----:B------:R-:W-:-:S04]  /*0180*/  LEA.HI R3, R3, R10, RZ, 0x7 ;  /* 0x0000000a03037211 */ /* 0x000fc800078f38ff */
[----:B------:R-:W-:-:S05]  /*0190*/  LOP3.LUT R3, R3, 0xffffff80, RZ, 0xc0, !PT ;  /* 0xffffff8003037812 */ /* 0x000fca00078ec0ff */
[----:B------:R-:W-:-:S05]  /*01a0*/  IMAD.IADD R14, R10, 0x1, -R3 ;  /* 0x000000010a0e7824 */ /* 0x000fca00078e0a03 */
[----:B------:R-:W-:-:S04]  /*01b0*/  SHF.R.S32.HI R3, RZ, 0x1f, R14 ;  /* 0x0000001fff037819 */ /* 0x000fc8000001140e */
[----:B------:R-:W-:Y:S02]  /*01c0*/  LEA.HI R3, R3, R14, RZ, 0x3 ;  /* 0x0000000e03037211 */ /* 0x000fe400078f18ff */
[----:B0-----:R-:W-:Y:S02]  /*01d0*/  ISETP.NE.AND P0, PT, R0, RZ, PT ;  /* 0x000000ff0000720c */ /* 0x001fe40003f05270 */
[--C-:B------:R-:W-:Y:S02]  /*01e0*/  SHF.R.S32.HI R4, RZ, 0x3, R3.reuse ;  /* 0x00000003ff047819 */ /* 0x100fe40000011403 */
[----:B------:R-:W-:Y:S02]  /*01f0*/  SHF.R.S32.HI R3, RZ, 0x1f, R3 ;  /* 0x0000001fff037819 */ /* 0x000fe40000011403 */
[----:B------:R-:W-:-:S07]  /*0200*/  SHF.R.S32.HI R5, RZ, 0x1f, R0 ;  /* 0x0000001fff057819 */ /* 0x000fce0000011400 */
[----:B-1----:R-:W-:Y:S05]  /*0210*/  @P0 BRA `(.L_x_2) ;  /* 0x00000000008c0947 */ /* 0x002fea0003800000 */
[----:B------:R-:W-:Y:S01]  /*0220*/  ELECT P0, URZ, PT ;  /* 0x00000000003f782f */ /* 0x000fe20003800000 */
[----:B------:R-:W-:-:S12]  /*0230*/  BSSY B0, `(.L_x_2) ;  /* 0x0000021000007945 */ /* 0x000fd80003800000 */
[----:B------:R-:W-:Y:S05]  /*0240*/  @!P0 BRA `(.L_x_3) ;  /* 0x00000000007c8947 */ /* 0x000fea0003800000 */
[----:B------:R-:W0:Y:S01]  /*0250*/  S2UR UR8, SR_CgaCtaId ;  /* 0x00000000000879c3 */ /* 0x000e220000008800 */
[----:B------:R-:W-:Y:S01]  /*0260*/  UMOV UR4, 0x400 ;  /* 0x0000040000047882 */ /* 0x000fe20000000000 */
[----:B------:R-:W-:Y:S01]  /*0270*/  UMOV UR5, 0x1 ;  /* 0x0000000100057882 */ /* 0x000fe20000000000 */
[----:B------:R-:W-:Y:S02]  /*0280*/  UMOV UR6, 0x2 ;  /* 0x0000000200067882 */ /* 0x000fe40000000000 */
[----:B------:R-:W-:-:S04]  /*0290*/  UIADD3 UR6, -UR6, 0x100000, URZ ;  /* 0x0010000006067890 */ /* 0x000fc8000fffe13f */
[----:B------:R-:W-:Y:S02]  /*02a0*/  USHF.L.U32 UR7, UR6, 0xb, URZ ;  /* 0x0000000b06077899 */ /* 0x000fe4000800063f */
[----:B------:R-:W-:Y:S02]  /*02b0*/  USHF.L.U32 UR6, UR6, 0x1, URZ ;  /* 0x0000000106067899 */ /* 0x000fe4000800063f */
[----:B0-----:R-:W-:Y:S02]  /*02c0*/  ULEA UR8, UR8, UR4, 0x18 ;  /* 0x0000000408087291 */ /* 0x001fe4000f8ec03f */
[----:B------:R-:W-:-:S04]  /*02d0*/  UIADD3 UR4, -UR5, 0x100000, URZ ;  /* 0x0010000005047890 */ /* 0x000fc8000fffe13f */
[----:B------:R-:W-:Y:S02]  /*02e0*/  USHF.L.U32 UR5, UR4, 0xb, URZ ;  /* 0x0000000b04057899 */ /* 0x000fe4000800063f */
[----:B------:R-:W-:Y:S01]  /*02f0*/  USHF.L.U32 UR4, UR4, 0x1, URZ ;  /* 0x0000000104047899 */ /* 0x000fe2000800063f */
[----:B------:R-:W0:Y:S11]  /*0300*/  FENCE.VIEW.ASYNC.S ;  /* 0x00000000000073c6 */ /* 0x000e360000000000 */
[----:B0-----:R0:W1:Y:S01]  /*0310*/  SYNCS.EXCH.64 URZ, [UR8+0x36000], UR4 ;  /* 0x03600004083f75b2 */ /* 0x0010620008000100 */
[----:B------:R0:W2:Y:S01]  /*0320*/  SYNCS.EXCH.64 URZ, [UR8+0x36048], UR6 ;  /* 0x03604806083f75b2 */ /* 0x0000a20008000100 */
[----:B------:R0:W3:Y:S01]  /*0330*/  SYNCS.EXCH.64 URZ, [UR8+0x36008], UR4 ;  /* 0x03600804083f75b2 */ /* 0x0000e20008000100 */
[----:B------:R0:W4:Y:S01]  /*0340*/  SYNCS.EXCH.64 URZ, [UR8+0x36050], UR6 ;  /* 0x03605006083f75b2 */ /* 0x0001220008000100 */
[----:B------:R0:W0:Y:S01]  /*0350*/  SYNCS.EXCH.64 URZ, [UR8+0x36010], UR4 ;  /* 0x03601004083f75b2 */ /* 0x0000220008000100 */
        /* <DEDUP_REMOVED lines=13> */
[----:B------:R-:W-:Y:S01]  /*0430*/  NOP ;  /* 0x0000000000007918 */ /* 0x000fe20000000000 */
.L_x_3:
[----:B0-----:R-:W-:Y:S05]  /*0440*/  BSYNC B0 ;  /* 0x0000000000007941 */ /* 0x001fea0003800000 */
.L_x_2:
[----:B------:R-:W-:Y:S01]  /*0450*/  ULDC UR4, c[0x0][0x150] ;  /* 0x0000540000047ab9 */ /* 0x000fe20000000800 */
[----:B------:R-:W-:Y:S01]  /*0460*/  LEA.HI R3, R3, R4, RZ, 0x2 ;  /* 0x0000000403037211 */ /* 0x000fe200078f10ff */
[----:B------:R-:W-:Y:S01]  /*0470*/  FMUL R6, R6, UR4 ;  /* 0x0000000406067c20 */ /* 0x000fe20008400000 */
[----:B------:R-:W-:Y:S01]  /*0480*/  LEA.HI R5, R5, R0, RZ, 0x2 ;  /* 0x0000000005057211 */ /* 0x000fe200078f10ff */
[----:B------:R-:W-:Y:S01]  /*0490*/  ULDC UR4, c[0x0][0x154] ;  /* 0x0000550000047ab9 */ /* 0x000fe20000000800 */
[----:B------:R-:W-:Y:S01]  /*04a0*/  LOP3.LUT R3, R3, 0xfffffffc, RZ, 0xc0, !PT ;  /* 0xfffffffc03037812 */ /* 0x000fe200078ec0ff */
[----:B------:R-:W0:Y:S01]  /*04b0*/  LDC R13, c[0x0][0x140] ;  /* 0x00005000ff0d7b82 */ /* 0x000e220000000800 */
[----:B------:R-:W-:Y:S01]  /*04c0*/  LOP3.LUT R5, R5, 0x3ffffffc, RZ, 0xc0, !PT ;  /* 0x3ffffffc05057812 */ /* 0x000fe200078ec0ff */
[----:B------:R-:W5:Y:S01]  /*04d0*/  F2I.U32.TRUNC.NTZ R6, R6 ;  /* 0x0000000600067305 */ /* 0x000f62000020f000 */
[----:B------:R-:W-:Y:S01]  /*04e0*/  LOP3.LUT P0, RZ, R14, 0x7, RZ, 0xc0, !PT ;  /* 0x000000070eff7812 */ /* 0x000fe2000780c0ff */
[----:B------:R-:W-:Y:S01]  /*04f0*/  IMAD.IADD R3, R4, 0x1, -R3 ;  /* 0x0000000104037824 */ /* 0x000fe200078e0a03 */
[----:B------:R-:W-:Y:S01]  /*0500*/  ISETP.NE.AND P3, PT, R9, 0x1, PT ;  /* 0x000000010900780c */ /* 0x000fe20003f65270 */
[----:B------:R-:W-:Y:S01]  /*0510*/  IMAD.IADD R0, R0, 0x1, -R5 ;  /* 0x0000000100007824 */ /* 0x000fe200078e0a05 */
[----:B------:R-:W-:Y:S01]  /*0520*/  I2FP.F32.U32 R5, R12 ;  /* 0x0000000c00057245 */ /* 0x000fe20000201000 */
[----:B------:R-:W-:Y:S01]  /*0530*/  NOP ;  /* 0x0000000000007918 */ /* 0x000fe20000000000 */
[----:B------:R-:W-:Y:S01]  /*0540*/  NOP ;  /* 0x0000000000007918 */ /* 0x000fe20000000000 */
[----:B------:R-:W-:-:S02]  /*0550*/  IMAD R4, R0, 0x4, R3 ;  /* 0x0000000400047824 */ /* 0x000fc400078e0203 */
[----:B------:R-:W-:Y:S01]  /*0560*/  FMUL R7, R5, UR4 ;  /* 0x0000000405077c20 */ /* 0x000fe20008400000 */
[----:B------:R-:W-:Y:S01]  /*0570*/  ULDC UR4, c[0x0][0x144] ;  /* 0x0000510000047ab9 */ /* 0x000fe20000000800 */
[C---:B------:R-:W-:Y:S01]  /*0580*/  IMAD.SHL.U32 R5, R4.reuse, 0x4, RZ ;  /* 0x0000000404057824 */ /* 0x040fe200078e00ff */
[----:B------:R-:W-:Y:S01]  /*0590*/  LEA.HI R0, R4, R4, RZ, 0x1 ;  /* 0x0000000404007211 */ /* 0x000fe200078f08ff */
[----:B-----5:R-:W-:Y:S02]  /*05a0*/  IMAD.MOV R8, RZ, RZ, -R6 ;  /* 0x000000ffff087224 */ /* 0x020fe400078e0a06 */
[----:B------:R-:W5:Y:S01]  /*05b0*/  F2I.U32.TRUNC.NTZ R7, R7 ;  /* 0x0000000700077305 */ /* 0x000f62000020f000 */
[----:B------:R-:W-:Y:S01]  /*05c0*/  LOP3.LUT R3, R0, 0xfffffffe, RZ, 0xc0, !PT ;  /* 0xfffffffe00037812 */ /* 0x000fe200078ec0ff */
[----:B------:R-:W-:Y:S01]  /*05d0*/  IMAD R0, R8, UR4, R11 ;  /* 0x0000000408007c24 */ /* 0x000fe2000f8e020b */
[----:B------:R-:W-:-:S03]  /*05e0*/  ULDC UR4, c[0x0][0x148] ;  /* 0x0000520000047ab9 */ /* 0x000fc60000000800 */
[----:B------:R-:W-:Y:S01]  /*05f0*/  IMAD.IADD R3, R4, 0x1, -R3 ;  /* 0x0000000104037824 */ /* 0x000fe200078e0a03 */
[----:B0-----:R-:W-:-:S04]  /*0600*/  ISETP.EQ.U32.AND P1, PT, R13, 0x1, PT ;  /* 0x000000010d00780c */ /* 0x001fc80003f22070 */
[----:B------:R-:W-:Y:S02]  /*0610*/  ISETP.NE.AND P4, PT, R3, R0, PT ;  /* 0x000000000300720c */ /* 0x000fe40003f85270 */
[----:B------:R-:W-:Y:S01]  /*0620*/  SHF.R.S32.HI R3, RZ, 0x1f, R2 ;  /* 0x0000001fff037819 */ /* 0x000fe20000011402 */
[----:B-----5:R-:W-:-:S03]  /*0630*/  IMAD.MOV R15, RZ, RZ, -R7 ;  /* 0x000000ffff0f7224 */ /* 0x020fc600078e0a07 */
[----:B------:R-:W-:Y:S02]  /*0640*/  LEA.HI R0, R3, R2, RZ, 0x2 ;  /* 0x0000000203007211 */ /* 0x000fe400078f10ff */
[----:B------:R-:W-:Y:S01]  /*0650*/  LOP3.LUT R3, R4, 0xc, R5, 0x78, !PT ;  /* 0x0000000c04037812 */ /* 0x000fe200078e7805 */
[----:B------:R-:W-:Y:S01]  /*0660*/  IMAD R7, R15, UR4, R12 ;  /* 0x000000040f077c24 */ /* 0x000fe2000f8e020c */
[----:B------:R-:W-:Y:S02]  /*0670*/  LOP3.LUT R5, R0, 0xfffffffc, RZ, 0xc0, !PT ;  /* 0xfffffffc00057812 */ /* 0x000fe400078ec0ff */
[C---:B------:R-:W-:Y:S02]  /*0680*/  ISETP.LT.U32.AND P0, PT, R3.reuse, 0x2, !P0 ;  /* 0x000000020300780c */ /* 0x040fe40004701070 */
[----:B------:R-:W-:Y:S01]  /*0690*/  @P4 LEA.HI R0, R3, R3, RZ, 0x1 ;  /* 0x0000000303004211 */ /* 0x000fe200078f08ff */
[----:B------:R-:W-:Y:S02]  /*06a0*/  IMAD.IADD R8, R2, 0x1, -R5 ;  /* 0x0000000102087824 */ /* 0x000fe400078e0a05 */
[----:B------:R-:W-:Y:S01]  /*06b0*/  IMAD.MOV.U32 R5, RZ, RZ, 0x1 ;  /* 0x00000001ff057424 */ /* 0x000fe200078e00ff */
[----:B------:R-:W-:-:S02]  /*06c0*/  @P4 SHF.R.S32.HI R0, RZ, 0x1, R0 ;  /* 0x00000001ff004819 */ /* 0x000fc40000011400 */
[----:B------:R-:W-:Y:S02]  /*06d0*/  LOP3.LUT P2, RZ, R9, R8, RZ, 0xfc, !PT ;  /* 0x0000000809ff7212 */ /* 0x000fe4000784fcff */
[----:B------:R-:W-:Y:S02]  /*06e0*/  @P4 ISETP.NE.AND P5, PT, R0, R7, PT ;  /* 0x000000070000420c */ /* 0x000fe40003fa5270 */
[----:B------:R-:W-:Y:S02]  /*06f0*/  SEL R4, RZ, 0x1, P2 ;  /* 0x00000001ff047807 */ /* 0x000fe40001000000 */
[----:B------:R-:W-:Y:S02]  /*0700*/  SEL R0, RZ, 0x1, !P0 ;  /* 0x00000001ff007807 */ /* 0x000fe40004000000 */
[----:B------:R-:W-:Y:S02]  /*0710*/  @P4 SEL R5, RZ, 0x1, P5 ;  /* 0x00000001ff054807 */ /* 0x000fe40002800000 */
[----:B------:R-:W-:-:S02]  /*0720*/  SEL R4, R4, 0x2, P3 ;  /* 0x0000000204047807 */ /* 0x000fc40001800000 */
[----:B------:R-:W-:Y:S01]  /*0730*/  LOP3.LUT R5, R5, R0, RZ, 0xc0, !PT ;  /* 0x0000000005057212 */ /* 0x000fe200078ec0ff */
[----:B------:R-:W-:Y:S06]  /*0740*/  @!P1 BRA `(.L_x_4) ;  /* 0x0000000000089947 */ /* 0x000fec0003800000 */
[----:B-1234-:R-:W-:Y:S01]  /*0750*/  UCGABAR_ARV ;  /* 0x00000000000079c7 */ /* 0x01efe20008000000 */
[----:B------:R-:W-:Y:S05]  /*0760*/  BRA `(.L_x_5) ;  /* 0x0000000000047947 */ /* 0x000fea0003800000 */
.L_x_4:
[----:B-1234-:R-:W-:Y:S01]  /*0770*/  NOP ;  /* 0x0000000000007918 */ /* 0x01efe20000000000 */
.L_x_5:
[----:B------:R-:W-:Y:S01]  /*0780*/  ULDC.64 UR4, c[0x0][0x598] ;  /* 0x0001660000047ab9 */ /* 0x000fe20000000a00 */
[----:B------:R-:W-:Y:S01]  /*0790*/  ULDC.64 UR12, c[0x0][0x208] ;  /* 0x00008200000c7ab9 */ /* 0x000fe20000000a00 */
[----:B------:R-:W-:-:S04]  /*07a0*/  ISETP.NE.U32.AND P0, PT, RZ, UR4, PT ;  /* 0x00000004ff007c0c */ /* 0x000fc8000bf05070 */
[----:B------:R-:W-:-:S13]  /*07b0*/  ISETP.NE.AND.EX P0, PT, RZ, UR5, PT, P0 ;  /* 0x00000005ff007c0c */ /* 0x000fda000bf05300 */
[----:B------:R-:W-:Y:S05]  /*07c0*/  @!P0 BRA `(.L_x_6) ;  /* 0x00000000001c8947 */ /* 0x000fea0003800000 */
[----:B------:R-:W0:Y:S02]  /*07d0*/  LDC.64 R6, c[0x0][0x598] ;  /* 0x00016600ff067b82 */ /* 0x000e240000000a00 */
[----:B0-----:R-:W2:Y:S02]  /*07e0*/  LDG.E.64 R6, desc[UR12][R6.64] ;  /* 0x0000000c06067981 */ /* 0x001ea4000c1e1b00 */
[----:B--2---:R-:W-:-:S04]  /*07f0*/  ISETP.NE.U32.AND P0, PT, R6, RZ, PT ;  /* 0x000000ff0600720c */ /* 0x004fc80003f05070 */
[----:B------:R-:W-:-:S13]  /*0800*/  ISETP.NE.AND.EX P0, PT, R7, RZ, PT, P0 ;  /* 0x000000ff0700720c */ /* 0x000fda0003f05300 */
[----:B------:R-:W-:Y:S05]  /*0810*/  @!P0 BRA `(.L_x_6) ;  /* 0x0000000000088947 */ /* 0x000fea0003800000 */
[----:B------:R0:W5:Y:S01]  /*0820*/  LD.E R0, desc[UR12][R6.64] ;  /* 0x0000000c06007980 */ /* 0x000162000c101900 */
[----:B------:R-:W-:Y:S05]  /*0830*/  BRA `(.L_x_7) ;  /* 0x0000000000207947 */ /* 0x000fea0003800000 */
.L_x_6:
[----:B------:R-:W-:Y:S02]  /*0840*/  ULDC.64 UR4, c[0x0][0x588] ;  /* 0x0001620000047ab9 */ /* 0x000fe40000000a00 */
[----:B------:R-:W-:-:S04]  /*0850*/  ISETP.NE.U32.AND P0, PT, RZ, UR4, PT ;  /* 0x00000004ff007c0c */ /* 0x000fc8000bf05070 */
[----:B------:R-:W-:-:S13]  /*0860*/  ISETP.NE.AND.EX P0, PT, RZ, UR5, PT, P0 ;  /* 0x00000005ff007c0c */ /* 0x000fda000bf05300 */
[----:B------:R-:W-:Y:S05]  /*0870*/  @!P0 BRA `(.L_x_8) ;  /* 0x00000000000c8947 */ /* 0x000fea0003800000 */
[----:B------:R-:W0:Y:S02]  /*0880*/  LDC.64 R6, c[0x0][0x588] ;  /* 0x00016200ff067b82 */ /* 0x000e240000000a00 */
[----:B0-----:R1:W5:Y:S01]  /*0890*/  LDG.E R0, desc[UR12][R6.64] ;  /* 0x0000000c06007981 */ /* 0x001362000c1e1900 */
[----:B------:R-:W-:Y:S05]  /*08a0*/  BRA `(.L_x_7) ;  /* 0x0000000000047947 */ /* 0x000fea0003800000 */
.L_x_8:
[----:B------:R-:W2:Y:S02]  /*08b0*/  LDC R0, c[0x0][0x580] ;  /* 0x00016000ff007b82 */ /* 0x000ea40000000800 */
.L_x_7:
[----:B------:R-:W-:Y:S02]  /*08c0*/  ULDC.64 UR4, c[0x0][0x5a0] ;  /* 0x0001680000047ab9 */ /* 0x000fe40000000a00 */
[----:B------:R-:W-:-:S04]  /*08d0*/  ISETP.NE.U32.AND P0, PT, RZ, UR4, PT ;  /* 0x00000004ff007c0c */ /* 0x000fc8000bf05070 */
[----:B------:R-:W-:-:S13]  /*08e0*/  ISETP.NE.AND.EX P0, PT, RZ, UR5, PT, P0 ;  /* 0x00000005ff007c0c */ /* 0x000fda000bf05300 */
[----:B------:R-:W-:Y:S05]  /*08f0*/  @!P0 BRA `(.L_x_9) ;  /* 0x00000000001c8947 */ /* 0x000fea0003800000 */
[----:B01----:R-:W0:Y:S02]  /*0900*/  LDC.64 R6, c[0x0][0x5a0] ;  /* 0x00016800ff067b82 */ /* 0x003e240000000a00 */
[----:B0-----:R-:W3:Y:S02]  /*0910*/  LDG.E.64 R6, desc[UR12][R6.64] ;  /* 0x0000000c06067981 */ /* 0x001ee4000c1e1b00 */
[----:B---3--:R-:W-:-:S04]  /*0920*/  ISETP.NE.U32.AND P0, PT, R6, RZ, PT ;  /* 0x000000ff0600720c */ /* 0x008fc80003f05070 */
[----:B------:R-:W-:-:S13]  /*0930*/  ISETP.NE.AND.EX P0, PT, R7, RZ, PT, P0 ;  /* 0x000000ff0700720c */ /* 0x000fda0003f05300 */
[----:B------:R-:W-:Y:S05]  /*0940*/  @!P0 BRA `(.L_x_9) ;  /* 0x0000000000088947 */ /* 0x000fea0003800000 */
[----:B------:R0:W5:Y:S01]  /*0950*/  LD.E R2, desc[UR12][R6.64] ;  /* 0x0000000c06027980 */ /* 0x000162000c101900 */
[----:B------:R-:W-:Y:S05]  /*0960*/  BRA `(.L_x_10) ;  /* 0x0000000000207947 */ /* 0x000fea0003800000 */
.L_x_9:
[----:B------:R-:W-:Y:S02]  /*0970*/  ULDC.64 UR4, c[0x0][0x590] ;  /* 0x0001640000047ab9 */ /* 0x000fe40000000a00 */
[----:B------:R-:W-:-:S04]  /*0980*/  ISETP.NE.U32.AND P0, PT, RZ, UR4, PT ;  /* 0x00000004ff007c0c */ /* 0x000fc8000bf05070 */
[----:B------:R-:W-:-:S13]  /*0990*/  ISETP.NE.AND.EX P0, PT, RZ, UR5, PT, P0 ;  /* 0x00000005ff007c0c */ /* 0x000fda000bf05300 */
[----:B------:R-:W-:Y:S05]  /*09a0*/  @!P0 BRA `(.L_x_11) ;  /* 0x00000000000c8947 */ /* 0x000fea0003800000 */
[----:B01----:R-:W0:Y:S02]  /*09b0*/  LDC.64 R6, c[0x0][0x590] ;  /* 0x00016400ff067b82 */ /* 0x003e240000000a00 */
[----:B0-----:R1:W5:Y:S01]  /*09c0*/  LDG.E R2, desc[UR12][R6.64] ;  /* 0x0000000c06027981 */ /* 0x001362000c1e1900 */
[----:B------:R-:W-:Y:S05]  /*09d0*/  BRA `(.L_x_10) ;  /* 0x0000000000047947 */ /* 0x000fea0003800000 */
.L_x_11:
[----:B------:R-:W3:Y:S02]  /*09e0*/  LDC R2, c[0x0][0x584] ;  /* 0x00016100ff027b82 */ /* 0x000ee40000000800 */
.L_x_10:
[----:B01----:R-:W0:Y:S08]  /*09f0*/  LDC R6, c[0x0][0x3c4] ;  /* 0x0000f100ff067b82 */ /* 0x003e300000000800 */
[----:B------:R-:W1:Y:S01]  /*0a00*/  LDC.64 R16, c[0x0][0x3c8] ;  /* 0x0000f200ff107b82 */ /* 0x000e620000000a00 */
[----:B0-----:R-:W-:-:S05]  /*0a10*/  VIADD R6, R6, 0x3f ;  /* 0x0000003f06067836 */ /* 0x001fca0000000000 */
[----:B------:R-:W-:-:S04]  /*0a20*/  SHF.R.S32.HI R7, RZ, 0x1f, R6 ;  /* 0x0000001fff077819 */ /* 0x000fc80000011406 */
[----:B------:R-:W-:-:S04]  /*0a30*/  LEA.HI R7, R7, R6, RZ, 0x6 ;  /* 0x0000000607077211 */ /* 0x000fc800078f30ff */
[----:B------:R-:W-:-:S05]  /*0a40*/  SHF.R.S32.HI R7, RZ, 0x6, R7 ;  /* 0x00000006ff077819 */ /* 0x000fca0000011407 */
[----:B-1----:R-:W-:-:S04]  /*0a50*/  IMAD R6, R7, R16, RZ ;  /* 0x0000001007067224 */ /* 0x002fc800078e02ff */
[----:B------:R-:W-:Y:S01]  /*0a60*/  IMAD R6, R6, R17, RZ ;  /* 0x0000001106067224 */ /* 0x000fe200078e02ff */
[----:B------:R-:W-:Y:S06]  /*0a70*/  @!P1 BRA `(.L_x_12) ;  /* 0x00000000000c9947 */ /* 0x000fec0003800000 */
[----:B------:R-:W-:Y:S01]  /*0a80*/  UCGABAR_WAIT ;  /* 0x0000000000007dc7 */ /* 0x000fe20008000000 */
[----:B------:R-:W-:Y:S01]  /*0a90*/  CCTL.IVALL ;  /* 0x00000000ff00798f */ /* 0x000fe20002000000 */
[----:B------:R-:W-:Y:S05]  /*0aa0*/  BRA `(.L_x_13) ;  /* 0x0000000000047947 */ /* 0x000fea0003800000 */
.L_x_12:
[----:B------:R-:W-:Y:S06]  /*0ab0*/  BAR.SYNC.DEFER_BLOCKING 0x0 ;  /* 0x0000000000007b1d */ /* 0x000fec0000010000 */
.L_x_13:
[----:B------:R-:W-:-:S13]  /*0ac0*/  ISETP.NE.AND P0, PT, R9, RZ, PT ;  /* 0x000000ff0900720c */ /* 0x000fda0003f05270 */
[----:B------:R-:W-:Y:S05]  /*0ad0*/  @!P0 BRA `(.L_x_14) ;  /* 0x0000005400188947 */ /* 0x000fea0003800000 */
[----:B------:R-:W-:-:S13]  /*0ae0*/  ISETP.NE.AND P0, PT, R9, 0x1, PT ;  /* 0x000000010900780c */ /* 0x000fda0003f05270 */
[----:B------:R-:W-:Y:S05]  /*0af0*/  @P0 EXIT ;  /* 0x000000000000094d */ /* 0x000fea0003800000 */
[----:B------:R-:W-:Y:S01]  /*0b00*/  ISETP.GE.AND P0, PT, R6, 0x1, PT ;  /* 0x000000010600780c */ /* 0x000fe20003f06270 */
[----:B------:R-:W-:Y:S01]  /*0b10*/  UMOV UR4, URZ ;  /* 0x0000003f00047c82 */ /* 0x000fe20008000000 */
[----:B------:R-:W-:Y:S02]  /*0b20*/  CS2R R86, SRZ ;  /* 0x0000000000567805 */ /* 0x000fe4000001ff00 */
[----:B------:R-:W-:Y:S02]  /*0b30*/  CS2R R24, SRZ ;  /* 0x0000000000187805 */ /* 0x000fe4000001ff00 */
[----:B------:R-:W-:Y:S02]  /*0b40*/  CS2R R26, SRZ ;  /* 0x00000000001a7805 */ /* 0x000fe4000001ff00 */
[----:B------:R-:W-:Y:S02]  /*0b50*/  CS2R R28, SRZ ;  /* 0x00000000001c7805 */ /* 0x000fe4000001ff00 */
[----:B------:R-:W-:-:S02]  /*0b60*/  CS2R R30, SRZ ;  /* 0x00000000001e7805 */ /* 0x000fc4000001ff00 */
[----:B------:R-:W-:Y:S02]  /*0b70*/  CS2R R32, SRZ ;  /* 0x0000000000207805 */ /* 0x000fe4000001ff00 */
        /* <DEDUP_REMOVED lines=25> */
[----:B------:R-:W-:Y:S01]  /*0d10*/  CS2R R84, SRZ ;  /* 0x0000000000547805 */ /* 0x000fe2000001ff00 */
[----:B------:R-:W-:Y:S06]  /*0d20*/  @!P0 BRA `(.L_x_15) ;  /* 0x0000000000a88947 */ /* 0x000fec0003800000 */
[----:B------:R-:W-:-:S04]  /*0d30*/  LOP3.LUT R7, R4, 0x1, RZ, 0xfc, !PT ;  /* 0x0000000104077812 */ /* 0x000fc800078efcff */
[----:B------:R-:W-:-:S13]  /*0d40*/  ISETP.NE.AND P0, PT, R7, 0x3, PT ;  /* 0x000000030700780c */ /* 0x000fda0003f05270 */
[----:B------:R-:W-:Y:S05]  /*0d50*/  @!P0 BRA `(.L_x_16) ;  /* 0x0000000000048947 */ /* 0x000fea0003800000 */
[----:B------:R-:W-:Y:S01]  /*0d60*/  BPT.TRAP 0x1 ;  /* 0x000000040000795c */ /* 0x000fe20000300000 */
.L_x_16:
[----:B------:R-:W0:Y:S01]  /*0d70*/  S2UR UR5, SR_CgaCtaId ;  /* 0x00000000000579c3 */ /* 0x000e220000008800 */
[----:B------:R-:W-:Y:S01]  /*0d80*/  SHF.L.U32 R7, RZ, 0x1f, RZ ;  /* 0x0000001fff077819 */ /* 0x000fe200000006ff */
[----:B------:R-:W-:Y:S02]  /*0d90*/  UMOV UR4, 0x400 ;  /* 0x0000040000047882 */ /* 0x000fe40000000000 */
[----:B0-----:R-:W-:-:S12]  /*0da0*/  ULEA UR4, UR5, UR4, 0x18 ;  /* 0x0000000405047291 */ /* 0x001fd8000f8ec03f */
.L_x_17:
[----:B0-----:R-:W-:-:S04]  /*0db0*/  IMAD.U32 R8, RZ, RZ, UR4 ;  /* 0x00000004ff087e24 */ /* 0x001fc8000f8e00ff */
[----:B------:R0:W1:Y:S03]  /*0dc0*/  SYNCS.PHASECHK.TRANS64.TRYWAIT P0, [R8+URZ+0x36000], R7 ;  /* 0x03600007080075a7 */ /* 0x000066000800017f */
[----:B-1----:R-:W-:Y:S05]  /*0dd0*/  @!P0 NANOSLEEP.SYNCS 0x989680 ;  /* 0x009896800000895d */ /* 0x002fea0003900000 */
[----:B------:R-:W1:Y:S02]  /*0de0*/  @!P0 SYNCS.PHASECHK.TRANS64 P0, [R8+URZ+0x36000], R7 ;  /* 0x03600007080085a7 */ /* 0x000e64000800007f */
[----:B-1----:R-:W-:Y:S05]  /*0df0*/  @!P0 BRA `(.L_x_17) ;  /* 0xfffffffc00ec8947 */ /* 0x002fea000383ffff */
[----:B------:R-:W-:Y:S01]  /*0e00*/  UIADD3 UR5, UR4, 0x12000, URZ ;  /* 0x0001200004057890 */ /* 0x000fe2000fffe03f */
[----:B------:R-:W-:Y:S01]  /*0e10*/  WARPGROUP.ARRIVE ;  /* 0x00000000000079c5 */ /* 0x000fe20000000000 */
[----:B------:R-:W-:Y:S02]  /*0e20*/  USHF.R.U32.HI UR4, URZ, 0x4, UR4 ;  /* 0x000000043f047899 */ /* 0x000fe40008011604 */
[----:B------:R-:W-:Y:S02]  /*0e30*/  USHF.R.U32.HI UR5, URZ, 0x4, UR5 ;  /* 0x000000043f057899 */ /* 0x000fe40008011605 */
[----:B------:R-:W-:Y:S02]  /*0e40*/  ULOP3.LUT UR4, UR4, 0x3fff, URZ, 0xc0, !UPT ;  /* 0x00003fff04047892 */ /* 0x000fe4000f8ec03f */
[----:B------:R-:W-:Y:S02]  /*0e50*/  ULOP3.LUT UR5, UR5, 0x3fff, URZ, 0xc0, !UPT ;  /* 0x00003fff05057892 */ /* 0x000fe4000f8ec03f */
[----:B------:R-:W-:-:S02]  /*0e60*/  ULOP3.LUT UR9, UR4, 0x10000, URZ, 0xfc, !UPT ;  /* 0x0001000004097892 */ /* 0x000fc4000f8efc3f */
[----:B------:R-:W-:Y:S01]  /*0e70*/  ULOP3.LUT UR8, UR5, 0x2000000, URZ, 0xfc, !UPT ;  /* 0x0200000005087892 */ /* 0x000fe2000f8efc3f */
[----:B------:R-:W-:Y:S02]  /*0e80*/  UMOV UR7, 0x40000040 ;  /* 0x4000004000077882 */ /* 0x000fe40000000000 */
[----:B------:R-:W-:Y:S02]  /*0e90*/  UMOV UR5, 0x40000040 ;  /* 0x4000004000057882 */ /* 0x000fe40000000000 */
[----:B------:R-:W-:Y:S02]  /*0ea0*/  UMOV UR4, UR9 ;  /* 0x0000000900047c82 */ /* 0x000fe40008000000 */
[----:B------:R-:W-:Y:S02]  /*0eb0*/  UMOV UR6, UR8 ;  /* 0x0000000800067c82 */ /* 0x000fe40008000000 */
[----:B------:R-:W-:Y:S01]  /*0ec0*/  HGMMA.64x128x16.F32.BF16 R24, gdesc[UR4].tnspB, RZ, !UPT ;  /* 0x41e00000041879f0 */ /* 0x000fe2000c7018ff */
[----:B------:R-:W-:-:S02]  /*0ed0*/  UIADD3 UR4, UR9, 0x2, URZ ;  /* 0x0000000209047890 */ /* 0x000fc4000fffe03f */
[----:B------:R-:W-:Y:S01]  /*0ee0*/  UIADD3 UR6, UR8, 0x80, URZ ;  /* 0x0000008008067890 */ /* 0x000fe2000fffe03f */
[----:B------:R-:W-:Y:S01]  /*0ef0*/  UMOV UR5, 0x40000040 ;  /* 0x4000004000057882 */ /* 0x000fe20000000000 */
[----:B------:R-:W-:-:S07]  /*0f00*/  UMOV UR7, 0x40000040 ;  /* 0x4000004000077882 */ /* 0x000fce0000000000 */
[----:B------:R-:W-:Y:S01]  /*0f10*/  HGMMA.64x128x16.F32.BF16 R24, gdesc[UR4].tnspB, R24 ;  /* 0x41e00000041879f0 */ /* 0x000fe20008701818 */
[----:B------:R-:W-:Y:S02]  /*0f20*/  UIADD3 UR4, UR9, 0x4, URZ ;  /* 0x0000000409047890 */ /* 0x000fe4000fffe03f */
        /* <DEDUP_REMOVED lines=8> */
[----:B------:R-:W-:Y:S01]  /*0fb0*/  HGMMA.64x128x16.F32.BF16 R24, gdesc[UR4].tnspB, R24, gsb0 ;  /* 0x41e00000041879f0 */ /* 0x000fe20008001818 */
[----:B------:R-:W-:-:S05]  /*0fc0*/  UMOV UR4, 0x1 ;  /* 0x0000000100047882 */ /* 0x000fca0000000000 */
.L_x_15:
[----:B0-----:R-:W-:-:S05]  /*0fd0*/  VIMNMX R7, R6, 0x1, PT ;  /* 0x0000000106077848 */ /* 0x001fca0003fe0100 */
[----:B------:R-:W-:-:S05]  /*0fe0*/  IMAD.IADD R7, R6, 0x1, -R7 ;  /* 0x0000000106077824 */ /* 0x000fca00078e0a07 */
[----:B------:R-:W-:-:S13]  /*0ff0*/  ISETP.GE.AND P0, PT, R7, 0x1, PT ;  /* 0x000000010700780c */ /* 0x000fda0003f06270 */
[----:B------:R-:W-:Y:S05]  /*1000*/  @!P0 BRA `(.L_x_18) ;  /* 0x00000004001c8947 */ /* 0x000fea0003800000 */
[----:B------:R-:W0:Y:S01]  /*1010*/  S2UR UR6, SR_CgaCtaId ;  /* 0x00000000000679c3 */ /* 0x000e220000008800 */
[----:B------:R-:W-:Y:S01]  /*1020*/  UMOV UR5, 0x400 ;  /* 0x0000040000057882 */ /* 0x000fe20000000000 */
[----:B------:R-:W-:Y:S01]  /*1030*/  LOP3.LUT R13, R4, 0x1, RZ, 0xfc, !PT ;  /* 0x00000001040d7812 */ /* 0x000fe200078efcff */
[----:B------:R-:W-:Y:S01]  /*1040*/  IMAD.MOV.U32 R12, RZ, RZ, RZ ;  /* 0x000000ffff0c7224 */ /* 0x000fe200078e00ff */
[----:B------:R-:W-:Y:S01]  /*1050*/  UISETP.NE.U32.AND UP0, UPT, UR4, URZ, UPT ;  /* 0x0000003f0400728c */ /* 0x000fe2000bf05070 */
[----:B------:R-:W-:Y:S02]  /*1060*/  IMAD.MOV.U32 R8, RZ, RZ, R7 ;  /* 0x000000ffff087224 */ /* 0x000fe400078e0007 */
[----:B------:R-:W-:Y:S01]  /*1070*/  IMAD.MOV.U32 R9, RZ, RZ, RZ ;  /* 0x000000ffff097224 */ /* 0x000fe200078e00ff */
[----:B0-----:R-:W-:-:S04]  /*1080*/  ULEA UR7, UR6, UR5, 0x18 ;  /* 0x0000000506077291 */ /* 0x001fc8000f8ec03f */
[----:B------:R-:W-:Y:S02]  /*1090*/  UIADD3 UR6, UR7, 0x12000, URZ ;  /* 0x0001200007067890 */ /* 0x000fe4000fffe03f */
[----:B------:R-:W-:Y:S02]  /*10a0*/  USHF.R.U32.HI UR5, URZ, 0x4, UR7 ;  /* 0x000000043f057899 */ /* 0x000fe40008011607 */
[----:B------:R-:W-:Y:S02]  /*10b0*/  USHF.R.U32.HI UR6, URZ, 0x4, UR6 ;  /* 0x000000043f067899 */ /* 0x000fe40008011606 */
[----:B------:R-:W-:Y:S02]  /*10c0*/  ULOP3.LUT UR5, UR5, 0x3fff, URZ, 0xc0, !UPT ;  /* 0x00003fff05057892 */ /* 0x000fe4000f8ec03f */
[----:B------:R-:W-:Y:S02]  /*10d0*/  ULOP3.LUT UR6, UR6, 0x3fff, URZ, 0xc0, !UPT ;  /* 0x00003fff06067892 */ /* 0x000fe4000f8ec03f */
[----:B------:R-:W-:-:S02]  /*10e0*/  ULOP3.LUT UR14, UR5, 0x10000, URZ, 0xfc, !UPT ;  /* 0x00010000050e7892 */ /* 0x000fc4000f8efc3f */
[----:B------:R-:W-:-:S12]  /*10f0*/  ULOP3.LUT UR15, UR6, 0x2000000, URZ, 0xfc, !UPT ;  /* 0x02000000060f7892 */ /* 0x000fd8000f8efc3f */
.L_x_23:
[----:B------:R-:W-:-:S13]  /*1100*/  ISETP.NE.AND P1, PT, R13, 0x3, PT ;  /* 0x000000030d00780c */ /* 0x000fda0003f25270 */
[----:B------:R-:W-:Y:S05]  /*1110*/  @!P1 BRA `(.L_x_19) ;  /* 0x0000000000049947 */ /* 0x000fea0003800000 */
[----:B------:R-:W-:Y:S01]  /*1120*/  BPT.TRAP 0x1 ;  /* 0x000000040000795c */ /* 0x000fe20000300000 */
.L_x_19:
[----:B------:R-:W-:Y:S01]  /*1130*/  SHF.L.U32 R10, R12, 0x1f, RZ ;  /* 0x0000001f0c0a7819 */ /* 0x000fe200000006ff */
[----:B------:R-:W-:-:S12]  /*1140*/  ULEA UR5, UR4, UR7, 0x3 ;  /* 0x0000000704057291 */ /* 0x000fd8000f8e183f */
.L_x_20:
[----:B0-----:R-:W-:-:S04]  /*1150*/  IMAD.U32 R11, RZ, RZ, UR5 ;  /* 0x00000005ff0b7e24 */ /* 0x001fc8000f8e00ff */
[----:B------:R0:W1:Y:S03]  /*1160*/  SYNCS.PHASECHK.TRANS64.TRYWAIT P0, [R11+URZ+0x36000], R10 ;  /* 0x0360000a0b0075a7 */ /* 0x000066000800017f */
[----:B-1----:R-:W-:Y:S05]  /*1170*/  @!P0 NANOSLEEP.SYNCS 0x989680 ;  /* 0x009896800000895d */ /* 0x002fea0003900000 */
[----:B------:R-:W1:Y:S02]  /*1180*/  @!P0 SYNCS.PHASECHK.TRANS64 P0, [R11+URZ+0x36000], R10 ;  /* 0x0360000a0b0085a7 */ /* 0x000e64000800007f */
[----:B-1----:R-:W-:Y:S05]  /*1190*/  @!P0 BRA `(.L_x_20) ;  /* 0xfffffffc00ec8947 */ /* 0x002fea000383ffff */
[----:B------:R-:W-:Y:S01]  /*11a0*/  ULEA UR5, UR4, UR14, 0x9 ;  /* 0x0000000e04057291 */ /* 0x000fe2000f8e483f */
[----:B------:R-:W-:Y:S01]  /*11b0*/  WARPGROUP.ARRIVE ;  /* 0x00000000000079c5 */ /* 0x000fe20000000000 */
[----:B------:R-:W-:Y:S01]  /*11c0*/  ULEA UR6, UR4, UR15, 0xa ;  /* 0x0000000f04067291 */ /* 0x000fe2000f8e503f */
[----:B------:R-:W-:Y:S01]  /*11d0*/  UMOV UR9, 0x40000040 ;  /* 0x4000004000097882 */ /* 0x000fe20000000000 */
[----:B------:R-:W-:-:S03]  /*11e0*/  UMOV UR11, 0x40000040 ;  /* 0x40000040000b7882 */ /* 0x000fc60000000000 */
[----:B------:R-:W-:Y:S02]  /*11f0*/  UMOV UR8, UR5 ;  /* 0x0000000500087c82 */ /* 0x000fe40008000000 */
[----:B------:R-:W-:Y:S02]  /*1200*/  UMOV UR10, UR6 ;  /* 0x00000006000a7c82 */ /* 0x000fe40008000000 */
[----:B------:R-:W-:Y:S01]  /*1210*/  HGMMA.64x128x16.F32.BF16 R24, gdesc[UR8].tnspB, R24, UP0 ;  /* 0x41e00000081879f0 */ /* 0x000fe2000bf01818 */
        /* <DEDUP_REMOVED lines=14> */
[----:B------:R-:W-:Y:S03]  /*1300*/  HGMMA.64x128x16.F32.BF16 R24, gdesc[UR8].tnspB, R24, gsb0 ;  /* 0x41e00000081879f0 */ /* 0x000fe60008001818 */
[----:B------:R-:W-:Y:S02]  /*1310*/  WARPGROUP.DEPBAR.LE gsb0, 0x1 ;  /* 0x00008000000079c5 */ /* 0x000fe40000010100 */
[----:B------:R-:W-:Y:S05]  /*1320*/  @!P1 BRA `(.L_x_21) ;  /* 0x0000000000049947 */ /* 0x000fea0003800000 */
[----:B------:R-:W-:Y:S01]  /*1330*/  BPT.TRAP 0x1 ;  /* 0x000000040000795c */ /* 0x000fe20000300000 */
.L_x_21:
[----:B------:R-:W-:-:S13]  /*1340*/  ISETP.NE.AND P0, PT, R5, RZ, PT ;  /* 0x000000ff0500720c */ /* 0x000fda0003f05270 */
[----:B0-----:R-:W-:-:S05]  /*1350*/  @P0 LEA R10, R9, UR7, 0x3 ;  /* 0x00000007090a0c11 */ /* 0x001fca000f8e18ff */
[----:B------:R-:W-:-:S05]  /*1360*/  @P0 VIADD R10, R10, 0x36048 ;  /* 0x000360480a0a0836 */ /* 0x000fca0000000000 */
[----:B------:R-:W-:-:S04]  /*1370*/  @P0 PRMT R10, R3, 0x654, R10 ;  /* 0x00000654030a0816 */ /* 0x000fc8000000000a */
[----:B------:R0:W-:Y:S01]  /*1380*/  @P0 SYNCS.ARRIVE.TRANS64.RED.A1T0 RZ, [R10+URZ], RZ ;  /* 0x000000ff0aff09a7 */ /* 0x0001e2000810043f */
[----:B------:R-:W-:-:S13]  /*1390*/  ISETP.GT.U32.AND P0, PT, R4, 0x1, PT ;  /* 0x000000010400780c */ /* 0x000fda0003f04070 */
[----:B0-----:R-:W-:Y:S05]  /*13a0*/  @P0 BRA `(.L_x_22) ;  /* 0x0000000000040947 */ /* 0x001fea0003800000 */
[----:B------:R-:W-:Y:S01]  /*13b0*/  BPT.TRAP 0x1 ;  /* 0x000000040000795c */ /* 0x000fe20000300000 */
.L_x_22:
[----:B------:R-:W-:Y:S01]  /*13c0*/  UIADD3 UR4, UR4, 0x1, URZ ;  /* 0x0000000104047890 */ /* 0x000fe2000fffe03f */
[C---:B------:R-:W-:Y:S01]  /*13d0*/  ISETP.GT.AND P1, PT, R8.reuse, 0x1, PT ;  /* 0x000000010800780c */ /* 0x040fe20003f24270 */
[----:B------:R-:W-:Y:S02]  /*13e0*/  VIADD R9, R9, 0x1 ;  /* 0x0000000109097836 */ /* 0x000fe40000000000 */
[----:B------:R-:W-:Y:S01]  /*13f0*/  UISETP.NE.AND UP0, UPT, UR4, 0x9, UPT ;  /* 0x000000090400788c */ /* 0x000fe2000bf05270 */
[----:B------:R-:W-:Y:S02]  /*1400*/  VIADD R8, R8, 0xffffffff ;  /* 0xffffffff08087836 */ /* 0x000fe40000000000 */
[C---:B------:R-:W-:Y:S01]  /*1410*/  ISETP.NE.AND P0, PT, R9.reuse, 0x9, PT ;  /* 0x000000090900780c */ /* 0x040fe20003f05270 */
[----:B------:R-:W-:Y:S02]  /*1420*/  USEL UR5, URZ, 0x1, UP0 ;  /* 0x000000013f057887 */ /* 0x000fe40008000000 */
[----:B------:R-:W-:Y:S01]  /*1430*/  USEL UR4, UR4, URZ, UP0 ;  /* 0x0000003f04047287 */ /* 0x000fe20008000000 */
[----:B------:R-:W-:Y:S01]  /*1440*/  SEL R9, R9, RZ, P0 ;  /* 0x000000ff09097207 */ /* 0x000fe20000000000 */
[----:B------:R-:W-:-:S02]  /*1450*/  UPLOP3.LUT UP0, UPT, UPT, UPT, UPT, 0x80, 0x0 ;  /* 0x000000000000789c */ /* 0x000fc40003f0f070 */
[----:B------:R-:W-:Y:S01]  /*1460*/  LOP3.LUT R12, R12, UR5, RZ, 0x3c, !PT ;  /* 0x000000050c0c7c12 */ /* 0x000fe2000f8e3cff */
[----:B------:R-:W-:Y:S08]  /*1470*/  @P1 BRA `(.L_x_23) ;  /* 0xfffffffc00201947 */ /* 0x000ff0000383ffff */
.L_x_18:
[----:B------:R-:W-:Y:S01]  /*1480*/  ISETP.GE.AND P0, PT, R6, 0x1, PT ;  /* 0x000000010600780c */ /* 0x000fe20003f06270 */
[----:B------:R-:W-:-:S12]  /*1490*/  WARPGROUP.DEPBAR.LE gsb0, 0x0 ;  /* 0x00008000000079c5 */ /* 0x000fd80000010000 */
[----:B------:R-:W-:Y:S05]  /*14a0*/  @!P0 BRA `(.L_x_24) ;  /* 0x0000000000548947 */ /* 0x000fea0003800000 */
[----:B------:R-:W-:-:S04]  /*14b0*/  LOP3.LUT R6, R4, 0x1, RZ, 0xfc, !PT ;  /* 0x0000000104067812 */ /* 0x000fc800078efcff */
[----:B------:R-:W-:-:S13]  /*14c0*/  ISETP.NE.AND P0, PT, R6, 0x3, PT ;  /* 0x000000030600780c */ /* 0x000fda0003f05270 */
[----:B------:R-:W-:Y:S05]  /*14d0*/  @!P0 BRA `(.L_x_25) ;  /* 0x0000000000048947 */ /* 0x000fea0003800000 */
[----:B------:R-:W-:Y:S01]  /*14e0*/  BPT.TRAP 0x1 ;  /* 0x000000040000795c */ /* 0x000fe20000300000 */
.L_x_25:
[----:B------:R-:W-:Y:S01]  /*14f0*/  ISETP.NE.AND P0, PT, R5, RZ, PT ;  /* 0x000000ff0500720c */ /* 0x000fe20003f05270 */
[----:B------:R-:W-:Y:S01]  /*1500*/  BSSY B0, `(.L_x_26) ;  /* 0x000000d000007945 */ /* 0x000fe20003800000 */
[----:B------:R-:W-:-:S11]  /*1510*/  ISETP.GT.U32.AND P1, PT, R4, 0x1, PT ;  /* 0x000000010400780c */ /* 0x000fd60003f24070 */
[----:B------:R-:W-:Y:S05]  /*1520*/  @!P0 BRA `(.L_x_27) ;  /* 0x0000000000288947 */ /* 0x000fea0003800000 */
[----:B------:R-:W0:Y:S01]  /*1530*/  S2R R6, SR_CgaCtaId ;  /* 0x0000000000067919 */ /* 0x000e220000008800 */
[----:B------:R-:W-:-:S05]  /*1540*/  IMAD.WIDE.U32 R4, R7, 0x38e38e39, RZ ;  /* 0x38e38e3907047825 */ /* 0x000fca00078e00ff */
[----:B------:R-:W-:Y:S02]  /*1550*/  SHF.R.U32.HI R4, RZ, 0x1, R5 ;  /* 0x00000001ff047819 */ /* 0x000fe40000011605 */
[----:B------:R-:W-:-:S03]  /*1560*/  MOV R5, 0x400 ;  /* 0x0000040000057802 */ /* 0x000fc60000000f00 */
[----:B------:R-:W-:Y:S01]  /*1570*/  IMAD R7, R4, -0x9, R7 ;  /* 0xfffffff704077824 */ /* 0x000fe200078e0207 */
[----:B0-----:R-:W-:-:S05]  /*1580*/  LEA R6, R6, R5, 0x18 ;  /* 0x0000000506067211 */ /* 0x001fca00078ec0ff */
[----:B------:R-:W-:-:S04]  /*1590*/  IMAD R7, R7, 0x8, R6 ;  /* 0x0000000807077824 */ /* 0x000fc800078e0206 */
[----:B------:R-:W-:-:S05]  /*15a0*/  VIADD R4, R7, 0x36048 ;  /* 0x0003604807047836 */ /* 0x000fca0000000000 */
[----:B------:R-:W-:-:S04]  /*15b0*/  PRMT R4, R3, 0x654, R4 ;  /* 0x0000065403047816 */ /* 0x000fc80000000004 */
[----:B------:R0:W-:Y:S03]  /*15c0*/  SYNCS.ARRIVE.TRANS64.RED.A1T0 RZ, [R4+URZ], RZ ;  /* 0x000000ff04ff79a7 */ /* 0x0001e6000810043f */
.L_x_27:
[----:B------:R-:W-:Y:S05]  /*15d0*/  BSYNC B0 ;  /* 0x0000000000007941 */ /* 0x000fea0003800000 */
.L_x_26:
[----:B------:R-:W-:Y:S05]  /*15e0*/  @P1 BRA `(.L_x_24) ;  /* 0x0000000000041947 */ /* 0x000fea0003800000 */
[----:B------:R-:W-:Y:S01]  /*15f0*/  BPT.TRAP 0x1 ;  /* 0x000000040000795c */ /* 0x000fe20000300000 */
.L_x_24:
[----:B------:R-:W0:Y:S01]  /*1600*/  S2R R3, SR_TID.X ;  /* 0x0000000000037919 */ /* 0x000e220000002100 */
[----:B------:R-:W-:Y:S01]  /*1610*/  ULDC.64 UR4, c[0x0][0x280] ;  /* 0x0000a00000047ab9 */ /* 0x000fe20000000a00 */
[----:B------:R-:W1:Y:S01]  /*1620*/  S2R R5, SR_CTAID.Y ;  /* 0x0000000000057919 */ /* 0x000e620000002600 */
[----:B------:R-:W4:Y:S01]  /*1630*/  S2R R15, SR_CTAID.X ;  /* 0x00000000000f7919 */ /* 0x000f220000002500 */
[----:B0-----:R-:W-:-:S04]  /*1640*/  SHF.R.S32.HI R4, RZ, 0x1f, R3 ;  /* 0x0000001fff047819 */ /* 0x001fc80000011403 */
[----:B------:R-:W-:-:S04]  /*1650*/  LEA.HI R4, R4, R3, RZ, 0x7 ;  /* 0x0000000304047211 */ /* 0x000fc800078f38ff */
[----:B------:R-:W-:Y:S01]  /*1660*/  LOP3.LUT R4, R4, 0xffffff80, RZ, 0xc0, !PT ;  /* 0xffffff8004047812 */ /* 0x000fe200078ec0ff */
[----:B----4-:R-:W-:-:S04]  /*1670*/  IMAD.SHL.U32 R6, R15, 0x40, RZ ;  /* 0x000000400f067824 */ /* 0x010fc800078e00ff */
[----:B------:R-:W-:Y:S02]  /*1680*/  IMAD.IADD R8, R3, 0x1, -R4 ;  /* 0x0000000103087824 */ /* 0x000fe400078e0a04 */
[----:B-1----:R-:W-:-:S03]  /*1690*/  IMAD.SHL.U32 R4, R5, 0x80, RZ ;  /* 0x0000008005047824 */ /* 0x002fc600078e00ff */
[----:B------:R-:W-:Y:S02]  /*16a0*/  SHF.R.S32.HI R7, RZ, 0x1f, R8 ;  /* 0x0000001fff077819 */ /* 0x000fe40000011408 */
[----:B------:R-:W-:Y:S02]  /*16b0*/  ISETP.GE.AND P0, PT, R4, UR5, PT ;  /* 0x0000000504007c0c */ /* 0x000fe4000bf06270 */
[----:B------:R-:W-:Y:S02]  /*16c0*/  LEA.HI R3, R7, R8, RZ, 0x2 ;  /* 0x0000000807037211 */ /* 0x000fe400078f10ff */
[----:B------:R-:W-:Y:S02]  /*16d0*/  ISETP.GE.OR P0, PT, R6, UR4, P0 ;  /* 0x0000000406007c0c */ /* 0x000fe40008706670 */
[--C-:B------:R-:W-:Y:S02]  /*16e0*/  SHF.R.S32.HI R10, RZ, 0x2, R3.reuse ;  /* 0x00000002ff0a7819 */ /* 0x100fe40000011403 */
[----:B------:R-:W-:-:S04]  /*16f0*/  SHF.R.S32.HI R5, RZ, 0x1f, R3 ;  /* 0x0000001fff057819 */ /* 0x000fc80000011403 */
[----:B------:R-:W-:-:S04]  /*1700*/  LEA.HI R5, R5, R10, RZ, 0x3 ;  /* 0x0000000a05057211 */ /* 0x000fc800078f18ff */
[----:B------:R-:W-:Y:S01]  /*1710*/  LOP3.LUT R5, R5, 0xfffffff8, RZ, 0xc0, !PT ;  /* 0xfffffff805057812 */ /* 0x000fe200078ec0ff */
[----:B------:R-:W-:Y:S06]  /*1720*/  @P0 EXIT ;  /* 0x000000000000094d */ /* 0x000fec0003800000 */
[----:B------:R-:W0:Y:S01]  /*1730*/  LDC.64 R16, c[0x0][0x5d0] ;  /* 0x00017400ff107b82 */ /* 0x000e220000000a00 */
[----:B------:R-:W-:Y:S01]  /*1740*/  IMAD.IADD R10, R10, 0x1, -R5 ;  /* 0x000000010a0a7824 */ /* 0x000fe200078e0a05 */
[----:B------:R-:W-:Y:S02]  /*1750*/  LOP3.LUT R3, R3, 0x7ffffffc, RZ, 0xc0, !PT ;  /* 0x7ffffffc03037812 */ /* 0x000fe400078ec0ff */
[----:B------:R-:W-:Y:S02]  /*1760*/  LEA.HI R5, R7, R8, RZ, 0x5 ;  /* 0x0000000807057211 */ /* 0x000fe400078f28ff */
[----:B------:R-:W-:Y:S01]  /*1770*/  SHF.R.S32.HI R11, RZ, 0x1f, R10 ;  /* 0x0000001fff0b7819 */ /* 0x000fe2000001140a */
[----:B------:R-:W-:Y:S01]  /*1780*/  IMAD.IADD R3, R8, 0x1, -R3 ;  /* 0x0000000108037824 */ /* 0x000fe200078e0a03 */
[----:B------:R-:W-:Y:S02]  /*1790*/  SHF.R.S32.HI R5, RZ, 0x5, R5 ;  /* 0x00000005ff057819 */ /* 0x000fe40000011405 */
[----:B---3-5:R-:W-:Y:S01]  /*17a0*/  FSETP.NEU.AND P1, PT, R2, RZ, PT ;  /* 0x000000ff0200720b */ /* 0x028fe20003f2d000 */
[----:B------:R-:W-:-:S02]  /*17b0*/  IMAD.SHL.U32 R3, R3, 0x2, RZ ;  /* 0x0000000203037824 */ /* 0x000fc400078e00ff */
[----:B------:R-:W-:-:S03]  /*17c0*/  IMAD.WIDE R14, R15, 0x40, R10 ;  /* 0x000000400f0e7825 */ /* 0x000fc600078e020a */
[----:B------:R-:W-:Y:S01]  /*17d0*/  SHF.R.S32.HI R9, RZ, 0x1f, R3 ;  /* 0x0000001fff097819 */ /* 0x000fe20000011403 */
[C---:B------:R-:W-:Y:S01]  /*17e0*/  IMAD R7, R5.reuse, -0x10, -R6 ;  /* 0xfffffff005077824 */ /* 0x040fe200078e0a06 */
[C---:B------:R-:W-:Y:S01]  /*17f0*/  IADD3 R8, P0, R4.reuse, R3, RZ ;  /* 0x0000000304087210 */ /* 0x040fe20007f1e0ff */
[----:B------:R-:W-:Y:S01]  /*1800*/  IMAD.WIDE R14, R5, 0x10, R14 ;  /* 0x00000010050e7825 */ /* 0x000fe200078e020e */
[----:B------:R-:W-:Y:S02]  /*1810*/  IADD3 R3, -R3, UR5, -R4 ;  /* 0x0000000503037c10 */ /* 0x000fe4000fffe904 */
[----:B------:R-:W-:Y:S01]  /*1820*/  LEA.HI.X.SX32 R9, R4, R9, 0x1, P0 ;  /* 0x0000000904097211 */ /* 0x000fe200000f0eff */
[-C--:B0-----:R-:W-:Y:S01]  /*1830*/  IMAD R4, R15, R16.reuse, RZ ;  /* 0x000000100f047224 */ /* 0x081fe200078e02ff */
[----:B------:R-:W-:Y:S02]  /*1840*/  IADD3 R10, R7, UR4, -R10 ;  /* 0x00000004070a7c10 */ /* 0x000fe4000fffe80a */
[----:B------:R-:W-:Y:S01]  /*1850*/  ISETP.GT.AND P0, PT, R3, RZ, PT ;  /* 0x000000ff0300720c */ /* 0x000fe20003f04270 */
[----:B------:R-:W-:Y:S01]  /*1860*/  IMAD.WIDE.U32 R12, R14, R16, R8 ;  /* 0x000000100e0c7225 */ /* 0x000fe200078e0008 */
[----:B------:R-:W-:-:S02]  /*1870*/  SHF.L.U64.HI R11, R16, 0x3, R17 ;  /* 0x00000003100b7819 */ /* 0x000fc40000010211 */
[----:B------:R-:W-:Y:S01]  /*1880*/  ISETP.GT.AND P2, PT, R10, RZ, P0 ;  /* 0x000000ff0a00720c */ /* 0x000fe20000744270 */
[----:B------:R-:W-:Y:S02]  /*1890*/  IMAD R7, R14, R17, R4 ;  /* 0x000000110e077224 */ /* 0x000fe400078e0204 */
[----:B------:R-:W-:Y:S02]  /*18a0*/  IMAD.SHL.U32 R16, R16, 0x8, RZ ;  /* 0x0000000810107824 */ /* 0x000fe400078e00ff */
[----:B------:R-:W-:Y:S01]  /*18b0*/  IMAD.IADD R7, R13, 0x1, R7 ;  /* 0x000000010d077824 */ /* 0x000fe200078e0207 */
[----:B------:R-:W-:Y:S07]  /*18c0*/  @!P1 BRA `(.L_x_28) ;  /* 0x0000002c00f49947 */ /* 0x000fee0003800000 */
[----:B------:R-:W-:Y:S01]  /*18d0*/  ULDC.64 UR6, c[0x0][0x5b0] ;  /* 0x00016c0000067ab9 */ /* 0x000fe20000000a00 */
[----:B------:R-:W-:Y:S01]  /*18e0*/  ULDC.64 UR8, c[0x0][0x5a8] ;  /* 0x00016a0000087ab9 */ /* 0x000fe20000000a00 */
[----:B------:R-:W-:Y:S01]  /*18f0*/  IMAD R13, R15, UR6, RZ ;  /* 0x000000060f0d7c24 */ /* 0x000fe2000f8e02ff */
[----:B------:R-:W-:Y:S01]  /*1900*/  ULDC.64 UR4, c[0x0][0x5c8] ;  /* 0x0001720000047ab9 */ /* 0x000fe20000000a00 */
[----:B------:R-:W-:-:S04]  /*1910*/  IMAD.WIDE.U32 R18, R14, UR6, R8 ;  /* 0x000000060e127c25 */ /* 0x000fc8000f8e0008 */
[----:B------:R-:W-:Y:S01]  /*1920*/  IMAD R13, R14, UR7, R13 ;  /* 0x000000070e0d7c24 */ /* 0x000fe2000f8e020d */
[----:B------:R-:W-:-:S03]  /*1930*/  LEA R4, P1, R18, UR8, 0x1 ;  /* 0x0000000812047c11 */ /* 0x000fc6000f8208ff */
[----:B------:R-:W-:-:S05]  /*1940*/  IMAD.IADD R5, R19, 0x1, R13 ;  /* 0x0000000113057824 */ /* 0x000fca00078e020d */
[----:B------:R-:W-:-:S05]  /*1950*/  LEA.HI.X R5, R18, UR9, R5, 0x1, P1 ;  /* 0x0000000912057c11 */ /* 0x000fca00088f0c05 */
[----:B------:R-:W3:Y:S01]  /*1960*/  @P2 LDG.E.LTC128B.U16 R17, desc[UR12][R4.64] ;  /* 0x0000000c04112981 */ /* 0x000ee2000c1e1520 */
[C---:B------:R-:W-:Y:S01]  /*1970*/  LEA R6, P4, R12.reuse, UR4, 0x1 ;  /* 0x000000040c067c11 */ /* 0x040fe2000f8808ff */
[----:B------:R-:W-:Y:S01]  /*1980*/  BSSY B0, `(.L_x_29) ;  /* 0x000000b000007945 */ /* 0x000fe20003800000 */
[----:B------:R-:W-:Y:S02]  /*1990*/  ISETP.GT.AND P1, PT, R3, 0x1, PT ;  /* 0x000000010300780c */ /* 0x000fe40003f24270 */
[----:B------:R-:W-:Y:S02]  /*19a0*/  LEA.HI.X R7, R12, UR5, R7, 0x1, P4 ;  /* 0x000000050c077c11 */ /* 0x000fe4000a0f0c07 */
[----:B------:R-:W-:Y:S01]  /*19b0*/  ISETP.GT.AND P3, PT, R10, RZ, P1 ;  /* 0x000000ff0a00720c */ /* 0x000fe20000f64270 */
[----:B---3--:R-:W-:-:S04]  /*19c0*/  IMAD.U32 R19, R17, 0x10000, RZ ;  /* 0x0001000011137824 */ /* 0x008fc800078e00ff */
[----:B------:R-:W-:-:S04]  /*19d0*/  FMUL R19, R19, R2 ;  /* 0x0000000213137220 */ /* 0x000fc80000400000 */
[----:B--2---:R-:W-:-:S05]  /*19e0*/  FFMA R19, R24, R0, R19 ;  /* 0x0000000018137223 */ /* 0x004fca0000000013 */
[----:B------:R-:W-:-:S05]  /*19f0*/  F2FP.BF16.F32.PACK_AB R19, RZ, R19 ;  /* 0x00000013ff13723e */ /* 0x000fca00000010ff */
[----:B------:R0:W-:Y:S01]  /*1a00*/  @P2 STG.E.U16 desc[UR12][R6.64], R19 ;  /* 0x0000001306002986 */ /* 0x0001e2000c10150c */
[----:B------:R-:W-:Y:S05]  /*1a10*/  @!P3 BRA `(.L_x_30) ;  /* 0x000000000004b947 */ /* 0x000fea0003800000 */
[----:B------:R1:W5:Y:S02]  /*1a20*/  LDG.E.LTC128B.U16 R17, desc[UR12][R4.64+0x2] ;  /* 0x0000020c04117981 */ /* 0x000364000c1e1520 */
.L_x_30:
[----:B------:R-:W-:Y:S05]  /*1a30*/  BSYNC B0 ;  /* 0x0000000000007941 */ /* 0x000fea0003800000 */
.L_x_29:
[----:B------:R-:W-:Y:S01]  /*1a40*/  USHF.L.U32 UR5, UR6, 0x3, URZ ;  /* 0x0000000306057899 */ /* 0x000fe2000800063f */
[----:B-----5:R-:W-:Y:S01]  /*1a50*/  IMAD.U32 R15, R17, 0x10000, RZ ;  /* 0x00010000110f7824 */ /* 0x020fe200078e00ff */
[----:B------:R-:W-:Y:S01]  /*1a60*/  USHF.L.U64.HI UR4, UR6, 0x3, UR7 ;  /* 0x0000000306047899 */ /* 0x000fe20008010207 */
[----:B------:R-:W-:Y:S02]  /*1a70*/  ISETP.GT.AND P0, PT, R10, 0x8, P0 ;  /* 0x000000080a00780c */ /* 0x000fe40000704270 */
[----:B------:R-:W-:Y:S01]  /*1a80*/  FMUL R12, R15, R2 ;  /* 0x000000020f0c7220 */ /* 0x000fe20000400000 */
[----:B------:R-:W-:Y:S02]  /*1a90*/  IMAD.U32 R18, RZ, RZ, UR5 ;  /* 0x00000005ff127e24 */ /* 0x000fe4000f8e00ff */
[----:B0-----:R-:W-:Y:S02]  /*1aa0*/  IMAD.U32 R19, RZ, RZ, UR4 ;  /* 0x00000004ff137e24 */ /* 0x001fe4000f8e00ff */
[----:B------:R-:W-:Y:S01]  /*1ab0*/  FFMA R12, R25, R0, R12 ;  /* 0x00000000190c7223 */ /* 0x000fe2000000000c */
[----:B------:R-:W-:-:S04]  /*1ac0*/  IMAD.WIDE.U32 R18, R14, UR6, R18 ;  /* 0x000000060e127c25 */ /* 0x000fc8000f8e0012 */
[----:B------:R-:W-:Y:S02]  /*1ad0*/  F2FP.BF16.F32.PACK_AB R12, RZ, R12 ;  /* 0x0000000cff0c723e */ /* 0x000fe400000010ff */
[----:B------:R-:W-:-:S03]  /*1ae0*/  IADD3 R14, P2, R8, R18, RZ ;  /* 0x00000012080e7210 */ /* 0x000fc60007f5e0ff */
[----:B------:R0:W-:Y:S01]  /*1af0*/  @P3 STG.E.U16 desc[UR12][R6.64+0x2], R12 ;  /* 0x0000020c06003986 */ /* 0x0001e2000c10150c */
[----:B------:R-:W-:Y:S02]  /*1b00*/  IADD3.X R9, R9, R13, R19, P2, !PT ;  /* 0x0000000d09097210 */ /* 0x000fe400017fe413 */
[----:B------:R-:W-:-:S04]  /*1b10*/  LEA R8, P2, R14, UR8, 0x1 ;  /* 0x000000080e087c11 */ /* 0x000fc8000f8408ff */
[----:B------:R-:W-:Y:S02]  /*1b20*/  LEA.HI.X R9, R14, UR9, R9, 0x1, P2 ;  /* 0x000000090e097c11 */ /* 0x000fe400090f0c09 */
[----:B------:R-:W-:-:S06]  /*1b30*/  PRMT R14, R17, 0x7610, R14 ;  /* 0x00007610110e7816 */ /* 0x000fcc000000000e */
[----:B------:R-:W2:Y:S01]  /*1b40*/  @P0 LDG.E.LTC128B.U16 R14, desc[UR12][R8.64] ;  /* 0x0000000c080e0981 */ /* 0x000ea2000c1e1520 */
[C---:B------:R-:W-:Y:S01]  /*1b50*/  SHF.L.U64.HI R11, R16.reuse, 0x1, R11 ;  /* 0x00000001100b7819 */ /* 0x040fe2000001020b */
[----:B------:R-:W-:Y:S01]  /*1b60*/  BSSY B0, `(.L_x_31) ;  /* 0x000000b000007945 */ /* 0x000fe20003800000 */
[----:B------:R-:W-:Y:S02]  /*1b70*/  LEA R16, P2, R16, R6, 0x1 ;  /* 0x0000000610107211 */ /* 0x000fe400078408ff */
[----:B------:R-:W-:-:S03]  /*1b80*/  ISETP.GT.AND P1, PT, R10, 0x8, P1 ;  /* 0x000000080a00780c */ /* 0x000fc60000f24270 */
[----:B------:R-:W-:Y:S02]  /*1b90*/  IMAD.X R17, R11, 0x1, R7, P2 ;  /* 0x000000010b117824 */ /* 0x000fe400010e0607 */
[----:B--2---:R-:W-:-:S04]  /*1ba0*/  IMAD.U32 R13, R14, 0x10000, RZ ;  /* 0x000100000e0d7824 */ /* 0x004fc800078e00ff */
[----:B------:R-:W-:-:S04]  /*1bb0*/  FMUL R13, R13, R2 ;  /* 0x000000020d0d7220 */ /* 0x000fc80000400000 */
[----:B------:R-:W-:-:S05]  /*1bc0*/  FFMA R13, R26, R0, R13 ;  /* 0x000000001a0d7223 */ /* 0x000fca000000000d */
[----:B------:R-:W-:-:S05]  /*1bd0*/  F2FP.BF16.F32.PACK_AB R13, RZ, R13 ;  /* 0x0000000dff0d723e */ /* 0x000fca00000010ff */
[----:B------:R0:W-:Y:S01]  /*1be0*/  @P0 STG.E.U16 desc[UR12][R16.64], R13 ;  /* 0x0000000d10000986 */ /* 0x0001e2000c10150c */
[----:B------:R-:W-:Y:S05]  /*1bf0*/  @!P1 BRA `(.L_x_32) ;  /* 0x0000000000049947 */ /* 0x000fea0003800000 */
[----:B------:R2:W5:Y:S02]  /*1c00*/  LDG.E.LTC128B.U16 R14, desc[UR12][R8.64+0x2] ;  /* 0x0000020c080e7981 */ /* 0x000564000c1e1520 */
.L_x_32:
[----:B------:R-:W-:Y:S05]  /*1c10*/  BSYNC B0 ;  /* 0x0000000000007941 */ /* 0x000fea0003800000 */
.L_x_31:
[----:B-----5:R-:W-:Y:S01]  /*1c20*/  IMAD.U32 R11, R14, 0x10000, RZ ;  /* 0x000100000e0b7824 */ /* 0x020fe200078e00ff */
[----:B------:R-:W-:Y:S01]  /*1c30*/  ISETP.GT.AND P0, PT, R3, 0x8, PT ;  /* 0x000000080300780c */ /* 0x000fe20003f04270 */
[----:B0-----:R-:W-:Y:S01]  /*1c40*/  @P1 IMAD.MOV.U32 R13, RZ, RZ, R17 ;  /* 0x000000ffff0d1224 */ /* 0x001fe200078e0011 */
[----:B------:R-:W-:Y:S01]  /*1c50*/  BSSY B0, `(.L_x_33) ;  /* 0x000000a000007945 */ /* 0x000fe20003800000 */
[----:B------:R-:W-:Y:S01]  /*1c60*/  FMUL R12, R11, R2 ;  /* 0x000000020b0c7220 */ /* 0x000fe20000400000 */
[----:B------:R-:W-:-:S03]  /*1c70*/  ISETP.GT.AND P2, PT, R10, RZ, P0 ;  /* 0x000000ff0a00720c */ /* 0x000fc60000744270 */
[----:B------:R-:W-:-:S05]  /*1c80*/  FFMA R12, R27, R0, R12 ;  /* 0x000000001b0c7223 */ /* 0x000fca000000000c */
[----:B------:R-:W-:-:S04]  /*1c90*/  F2FP.BF16.F32.PACK_AB R12, RZ, R12 ;  /* 0x0000000cff0c723e */ /* 0x000fc800000010ff */
[----:B------:R-:W-:Y:S01]  /*1ca0*/  PRMT R11, R12, 0x7610, R11 ;  /* 0x000076100c0b7816 */ /* 0x000fe2000000000b */
[----:B------:R-:W-:-:S05]  /*1cb0*/  @P1 IMAD.MOV.U32 R12, RZ, RZ, R16 ;  /* 0x000000ffff0c1224 */ /* 0x000fca00078e0010 */
[----:B------:R0:W-:Y:S01]  /*1cc0*/  @P1 STG.E.U16 desc[UR12][R12.64+0x2], R11 ;  /* 0x0000020b0c001986 */ /* 0x0001e2000c10150c */
[----:B------:R-:W-:Y:S05]  /*1cd0*/  @!P2 BRA `(.L_x_34) ;  /* 0x000000000004a947 */ /* 0x000fea0003800000 */
[----:B------:R3:W5:Y:S02]  /*1ce0*/  LDG.E.LTC128B.U16 R14, desc[UR12][R4.64+0x10] ;  /* 0x0000100c040e7981 */ /* 0x000764000c1e1520 */
.L_x_34:
[----:B------:R-:W-:Y:S05]  /*1cf0*/  BSYNC B0 ;  /* 0x0000000000007941 */ /* 0x000fea0003800000 */
.L_x_33:
[----:B0----5:R-:W-:Y:S01]  /*1d00*/  IMAD.U32 R11, R14, 0x10000, RZ ;  /* 0x000100000e0b7824 */ /* 0x021fe200078e00ff */
[----:B------:R-:W-:Y:S01]  /*1d10*/  ISETP.GT.AND P1, PT, R3, 0x9, PT ;  /* 0x000000090300780c */ /* 0x000fe20003f24270 */
[----:B------:R-:W-:Y:S02]  /*1d20*/  BSSY B0, `(.L_x_35) ;  /* 0x0000008000007945 */ /* 0x000fe40003800000 */
[----:B------:R-:W-:Y:S01]  /*1d30*/  FMUL R11, R11, R2 ;  /* 0x000000020b0b7220 */ /* 0x000fe20000400000 */
[----:B------:R-:W-:-:S03]  /*1d40*/  ISETP.GT.AND P3, PT, R10, RZ, P1 ;  /* 0x000000ff0a00720c */ /* 0x000fc60000f64270 */
[----:B------:R-:W-:-:S05]  /*1d50*/  FFMA R11, R28, R0, R11 ;  /* 0x000000001c0b7223 */ /* 0x000fca000000000b */
[----:B------:R-:W-:-:S05]  /*1d60*/  F2FP.BF16.F32.PACK_AB R11, RZ, R11 ;  /* 0x0000000bff0b723e */ /* 0x000fca00000010ff */
[----:B------:R0:W-:Y:S01]  /*1d70*/  @P2 STG.E.U16 desc[UR12][R6.64+0x10], R11 ;  /* 0x0000100b06002986 */ /* 0x0001e2000c10150c */
[----:B------:R-:W-:Y:S05]  /*1d80*/  @!P3 BRA `(.L_x_36) ;  /* 0x000000000004b947 */ /* 0x000fea0003800000 */
[----:B------:R4:W5:Y:S02]  /*1d90*/  LDG.E.LTC128B.U16 R14, desc[UR12][R4.64+0x12] ;  /* 0x0000120c040e7981 */ /* 0x000964000c1e1520 */
.L_x_36:
[----:B------:R-:W-:Y:S05]  /*1da0*/  BSYNC B0 ;  /* 0x0000000000007941 */ /* 0x000fea0003800000 */
.L_x_35:
[----:B0----5:R-:W-:Y:S01]  /*1db0*/  IMAD.U32 R11, R14, 0x10000, RZ ;  /* 0x000100000e0b7824 */ /* 0x021fe200078e00ff */
[----:B------:R-:W-:Y:S01]  /*1dc0*/  ISETP.GT.AND P0, PT, R10, 0x8, P0 ;  /* 0x000000080a00780c */ /* 0x000fe20000704270 */
[----:B------:R-:W-:Y:S02]  /*1dd0*/  BSSY B0, `(.L_x_37) ;  /* 0x0000007000007945 */ /* 0x000fe40003800000 */
[----:B------:R-:W-:-:S04]  /*1de0*/  FMUL R12, R11, R2 ;  /* 0x000000020b0c7220 */ /* 0x000fc80000400000 */
[----:B------:R-:W-:-:S05]  /*1df0*/  FFMA R12, R29, R0, R12 ;  /* 0x000000001d0c7223 */ /* 0x000fca000000000c */
[----:B------:R-:W-:-:S05]  /*1e00*/  F2FP.BF16.F32.PACK_AB R12, RZ, R12 ;  /* 0x0000000cff0c723e */ /* 0x000fca00000010ff */
[----:B------:R0:W-:Y:S01]  /*1e10*/  @P3 STG.E.U16 desc[UR12][R6.64+0x12], R12 ;  /* 0x0000120c06003986 */ /* 0x0001e2000c10150c */
[----:B------:R-:W-:Y:S05]  /*1e20*/  @!P0 BRA `(.L_x_38) ;  /* 0x0000000000048947 */ /* 0x000fea0003800000 */
[----:B------:R0:W5:Y:S02]  /*1e30*/  LDG.E.LTC128B.U16 R14, desc[UR12][R8.64+0x10] ;  /* 0x0000100c080e7981 */ /* 0x000164000c1e1520 */
.L_x_38:
[----:B------:R-:W-:Y:S05]  /*1e40*/  BSYNC B0 ;  /* 0x0000000000007941 */ /* 0x000fea0003800000 */
.L_x_37:
[----:B-----5:R-:W-:Y:S01]  /*1e50*/  IMAD.U32 R11, R14, 0x10000, RZ ;  /* 0x000100000e0b7824 */ /* 0x020fe200078e00ff */
[----:B------:R-:W-:Y:S01]  /*1e60*/  ISETP.GT.AND P1, PT, R10, 0x8, P1 ;  /* 0x000000080a00780c */ /* 0x000fe20000f24270 */
[----:B0-----:R-:W-:Y:S01]  /*1e70*/  @P0 IMAD.MOV.U32 R12, RZ, RZ, R16 ;  /* 0x000000ffff0c0224 */ /* 0x001fe200078e0010 */
[----:B------:R-:W-:Y:S01]  /*1e80*/  BSSY B0, `(.L_x_39) ;  /* 0x0000008000007945 */ /* 0x000fe20003800000 */
[----:B------:R-:W-:Y:S01]  /*1e90*/  FMUL R11, R11, R2 ;  /* 0x000000020b0b7220 */ /* 0x000fe20000400000 */
[----:B------:R-:W-:-:S03]  /*1ea0*/  @P0 IMAD.MOV.U32 R13, RZ, RZ, R17 ;  /* 0x000000ffff0d0224 */ /* 0x000fc600078e0011 */
[----:B------:R-:W-:-:S05]  /*1eb0*/  FFMA R11, R30, R0, R11 ;  /* 0x000000001e0b7223 */ /* 0x000fca000000000b */
[----:B------:R-:W-:-:S05]  /*1ec0*/  F2FP.BF16.F32.PACK_AB R11, RZ, R11 ;  /* 0x0000000bff0b723e */ /* 0x000fca00000010ff */
[----:B------:R0:W-:Y:S01]  /*1ed0*/  @P0 STG.E.U16 desc[UR12][R12.64+0x10], R11 ;  /* 0x0000100b0c000986 */ /* 0x0001e2000c10150c */
[----:B------:R-:W-:Y:S05]  /*1ee0*/  @!P1 BRA `(.L_x_40) ;  /* 0x0000000000049947 */ /* 0x000fea0003800000 */
[----:B------:R0:W5:Y:S02]  /*1ef0*/  LDG.E.LTC128B.U16 R14, desc[UR12][R8.64+0x12] ;  /* 0x0000120c080e7981 */ /* 0x000164000c1e1520 */
.L_x_40:
[----:B------:R-:W-:Y:S05]  /*1f00*/  BSYNC B0 ;  /* 0x0000000000007941 */ /* 0x000fea0003800000 */
.L_x_39:
[----:B0----5:R-:W-:Y:S01]  /*1f10*/  IMAD.U32 R11, R14, 0x10000, RZ ;  /* 0x000100000e0b7824 */ /* 0x021fe200078e00ff */
[----:B------:R-:W-:Y:S01]  /*1f20*/  ISETP.GT.AND P0, PT, R3, 0x10, PT ;  /* 0x000000100300780c */ /* 0x000fe20003f04270 */
[----:B------:R-:W-:Y:S01]  /*1f30*/  @P1 IMAD.MOV.U32 R13, RZ, RZ, R17 ;  /* 0x000000ffff0d1224 */ /* 0x000fe200078e0011 */
        /* <DEDUP_REMOVED lines=10> */
.L_x_42:
[----:B------:R-:W-:Y:S05]  /*1fe0*/  BSYNC B0 ;  /* 0x0000000000007941 */ /* 0x000fea0003800000 */
.L_x_41:
        /* <DEDUP_REMOVED lines=10> */
.L_x_44:
[----:B------:R-:W-:Y:S05]  /*2090*/  BSYNC B0 ;  /* 0x0000000000007941 */ /* 0x000fea0003800000 */
.L_x_43:
        /* <DEDUP_REMOVED lines=9> */
.L_x_46:
[----:B------:R-:W-:Y:S05]  /*2130*/  BSYNC B0 ;  /* 0x0000000000007941 */ /* 0x000fea0003800000 */
.L_x_45:
        /* <DEDUP_REMOVED lines=11> */
.L_x_48:
[----:B------:R-:W-:Y:S05]  /*21f0*/  BSYNC B0 ;  /* 0x0000000000007941 */ /* 0x000fea0003800000 */
.L_x_47:
        /* <DEDUP_REMOVED lines=13> */
.L_x_50:
[----:B------:R-:W-:Y:S05]  /*22d0*/  BSYNC B0 ;  /* 0x0000000000007941 */ /* 0x000fea0003800000 */
.L_x_49:
        /* <DEDUP_REMOVED lines=10> */
.L_x_52:
[----:B------:R-:W-:Y:S05]  /*2380*/  BSYNC B0 ;  /* 0x0000000000007941 */ /* 0x000fea0003800000 */
.L_x_51:
        /* <DEDUP_REMOVED lines=9> */
.L_x_54:
[----:B------:R-:W-:Y:S05]  /*2420*/  BSYNC B0 ;  /* 0x0000000000007941 */ /* 0x000fea0003800000 */
.L_x_53:
        /* <DEDUP_REMOVED lines=11> */
.L_x_56:
[----:B------:R-:W-:Y:S05]  /*24e0*/  BSYNC B0 ;  /* 0x0000000000007941 */ /* 0x000fea0003800000 */
.L_x_55:
        /* <DEDUP_REMOVED lines=13> */
.L_x_58:
[----:B------:R-:W-:Y:S05]  /*25c0*/  BSYNC B0 ;  /* 0x0000000000007941 */ /* 0x000fea0003800000 */
.L_x_57:
        /* <DEDUP_REMOVED lines=10> */
.L_x_60:
[----:B------:R-:W-:Y:S05]  /*2670*/  BSYNC B0 ;  /* 0x0000000000007941 */ /* 0x000fea0003800000 */
.L_x_59:
        /* <DEDUP_REMOVED lines=9> */
.L_x_62:
[----:B------:R-:W-:Y:S05]  /*2710*/  BSYNC B0 ;  /* 0x0000000000007941 */ /* 0x000fea0003800000 */
.L_x_61:
        /* <DEDUP_REMOVED lines=11> */
.L_x_64:
[----:B------:R-:W-:Y:S05]  /*27d0*/  BSYNC B0 ;  /* 0x0000000000007941 */ /* 0x000fea0003800000 */
.L_x_63:
        /* <DEDUP_REMOVED lines=13> */
.L_x_66:
[----:B------:R-:W-:Y:S05]  /*28b0*/  BSYNC B0 ;  /* 0x0000000000007941 */ /* 0x000fea0003800000 */
.L_x_65:
        /* <DEDUP_REMOVED lines=10> */
.L_x_68:
[----:B------:R-:W-:Y:S05]  /*2960*/  BSYNC B0 ;  /* 0x0000000000007941 */ /* 0x000fea0003800000 */
.L_x_67:
        /* <DEDUP_REMOVED lines=9> */
.L_x_70:
[----:B------:R-:W-:Y:S05]  /*2a00*/  BSYNC B0 ;  /* 0x0000000000007941 */ /* 0x000fea0003800000 */
.L_x_69:
        /* <DEDUP_REMOVED lines=11> */
.L_x_72:
[----:B------:R-:W-:Y:S05]  /*2ac0*/  BSYNC B0 ;  /* 0x0000000000007941 */ /* 0x000fea0003800000 */
.L_x_71:
        /* <DEDUP_REMOVED lines=13> */
.L_x_74:
[----:B------:R-:W-:Y:S05]  /*2ba0*/  BSYNC B0 ;  /* 0x0000000000007941 */ /* 0x000fea0003800000 */
.L_x_73:
        /* <DEDUP_REMOVED lines=10> */
.L_x_76:
[----:B------:R-:W-:Y:S05]  /*2c50*/  BSYNC B0 ;  /* 0x0000000000007941 */ /* 0x000fea0003800000 */
.L_x_75:
        /* <DEDUP_REMOVED lines=9> */
.L_x_78:
[----:B------:R-:W-:Y:S05]  /*2cf0*/  BSYNC B0 ;  /* 0x0000000000007941 */ /* 0x000fea0003800000 */
.L_x_77:
        /* <DEDUP_REMOVED lines=11> */
.L_x_80:
[----:B------:R-:W-:Y:S05]  /*2db0*/  BSYNC B0 ;  /* 0x0000000000007941 */ /* 0x000fea0003800000 */
.L_x_79:
        /* <DEDUP_REMOVED lines=13> */
.L_x_82:
[----:B------:R-:W-:Y:S05]  /*2e90*/  BSYNC B0 ;  /* 0x0000000000007941 */ /* 0x000fea0003800000 */
.L_x_81:
        /* <DEDUP_REMOVED lines=10> */
.L_x_84:
[----:B------:R-:W-:Y:S05]  /*2f40*/  BSYNC B0 ;  /* 0x0000000000007941 */ /* 0x000fea0003800000 */
.L_x_83:
        /* <DEDUP_REMOVED lines=9> */
.L_x_86:
[----:B------:R-:W-:Y:S05]  /*2fe0*/  BSYNC B0 ;  /* 0x0000000000007941 */ /* 0x000fea0003800000 */
.L_x_85:
        /* <DEDUP_REMOVED lines=11> */
.L_x_88:
[----:B------:R-:W-:Y:S05]  /*30a0*/  BSYNC B0 ;  /* 0x0000000000007941 */ /* 0x000fea0003800000 */
.L_x_87:
        /* <DEDUP_REMOVED lines=13> */
.L_x_90:
[----:B------:R-:W-:Y:S05]  /*3180*/  BSYNC B0 ;  /* 0x0000000000007941 */ /* 0x000fea0003800000 */
.L_x_89:
        /* <DEDUP_REMOVED lines=10> */
.L_x_92:
[----:B------:R-:W-:Y:S05]  /*3230*/  BSYNC B0 ;  /* 0x0000000000007941 */ /* 0x000fea0003800000 */
.L_x_91:
        /* <DEDUP_REMOVED lines=9> */
.L_x_94:
[----:B------:R-:W-:Y:S05]  /*32d0*/  BSYNC B0 ;  /* 0x0000000000007941 */ /* 0x000fea0003800000 */
.L_x_93:
        /* <DEDUP_REMOVED lines=11> */
.L_x_96:
[----:B------:R-:W-:Y:S05]  /*3390*/  BSYNC B0 ;  /* 0x0000000000007941 */ /* 0x000fea0003800000 */
.L_x_95:
        /* <DEDUP_REMOVED lines=13> */
.L_x_98:
[----:B------:R-:W-:Y:S05]  /*3470*/  BSYNC B0 ;  /* 0x0000000000007941 */ /* 0x000fea0003800000 */
.L_x_97:
        /* <DEDUP_REMOVED lines=10> */
.L_x_100:
[----:B------:R-:W-:Y:S05]  /*3520*/  BSYNC B0 ;  /* 0x0000000000007941 */ /* 0x000fea0003800000 */
.L_x_99:
        /* <DEDUP_REMOVED lines=9> */
.L_x_102:
[----:B------:R-:W-:Y:S05]  /*35c0*/  BSYNC B0 ;  /* 0x0000000000007941 */ /* 0x000fea0003800000 */
.L_x_101:
        /* <DEDUP_REMOVED lines=11> */
.L_x_104:
[----:B------:R-:W-:Y:S05]  /*3680*/  BSYNC B0 ;  /* 0x0000000000007941 */ /* 0x000fea0003800000 */
.L_x_103:
        /* <DEDUP_REMOVED lines=13> */
.L_x_106:
[----:B------:R-:W-:Y:S05]  /*3760*/  BSYNC B0 ;  /* 0x0000000000007941 */ /* 0x000fea0003800000 */
.L_x_105:
        /* <DEDUP_REMOVED lines=10> */
.L_x_108:
[----:B------:R-:W-:Y:S05]  /*3810*/  BSYNC B0 ;  /* 0x0000000000007941 */ /* 0x000fea0003800000 */
.L_x_107:
        /* <DEDUP_REMOVED lines=9> */
.L_x_110:
[----:B------:R-:W-:Y:S05]  /*38b0*/  BSYNC B0 ;  /* 0x0000000000007941 */ /* 0x000fea0003800000 */
.L_x_109:
        /* <DEDUP_REMOVED lines=11> */
.L_x_112:
[----:B------:R-:W-:Y:S05]  /*3970*/  BSYNC B0 ;  /* 0x0000000000007941 */ /* 0x000fea0003800000 */
.L_x_111:
        /* <DEDUP_REMOVED lines=13> */
.L_x_114:
[----:B------:R-:W-:Y:S05]  /*3a50*/  BSYNC B0 ;  /* 0x0000000000007941 */ /* 0x000fea0003800000 */
.L_x_113:
        /* <DEDUP_REMOVED lines=10> */
.L_x_116:
[----:B------:R-:W-:Y:S05]  /*3b00*/  BSYNC B0 ;  /* 0x0000000000007941 */ /* 0x000fea0003800000 */
.L_x_115:
        /* <DEDUP_REMOVED lines=9> */
.L_x_118:
[----:B------:R-:W-:Y:S05]  /*3ba0*/  BSYNC B0 ;  /* 0x0000000000007941 */ /* 0x000fea0003800000 */
.L_x_117:
        /* <DEDUP_REMOVED lines=11> */
.L_x_120:
[----:B------:R-:W-:Y:S05]  /*3c60*/  BSYNC B0 ;  /* 0x0000000000007941 */ /* 0x000fea0003800000 */
.L_x_119:
        /* <DEDUP_REMOVED lines=13> */
.L_x_122:
[----:B------:R-:W-:Y:S05]  /*3d40*/  BSYNC B0 ;  /* 0x0000000000007941 */ /* 0x000fea0003800000 */
.L_x_121:
        /* <DEDUP_REMOVED lines=10> */
.L_x_124:
[----:B------:R-:W-:Y:S05]  /*3df0*/  BSYNC B0 ;  /* 0x0000000000007941 */ /* 0x000fea0003800000 */
.L_x_123:
        /* <DEDUP_REMOVED lines=9> */
.L_x_126:
[----:B------:R-:W-:Y:S05]  /*3e90*/  BSYNC B0 ;  /* 0x0000000000007941 */ /* 0x000fea0003800000 */
.L_x_125:
        /* <DEDUP_REMOVED lines=11> */
.L_x_128:
[----:B------:R-:W-:Y:S05]  /*3f50*/  BSYNC B0 ;  /* 0x0000000000007941 */ /* 0x000fea0003800000 */
.L_x_127:
        /* <DEDUP_REMOVED lines=13> */
.L_x_130:
[----:B------:R-:W-:Y:S05]  /*4030*/  BSYNC B0 ;  /* 0x0000000000007941 */ /* 0x000fea0003800000 */
.L_x_129:
        /* <DEDUP_REMOVED lines=10> */
.L_x_132:
[----:B------:R-:W-:Y:S05]  /*40e0*/  BSYNC B0 ;  /* 0x0000000000007941 */ /* 0x000fea0003800000 */
.L_x_131:
        /* <DEDUP_REMOVED lines=9> */
.L_x_134:
[----:B------:R-:W-:Y:S05]  /*4180*/  BSYNC B0 ;  /* 0x0000000000007941 */ /* 0x000fea0003800000 */
.L_x_133:
        /* <DEDUP_REMOVED lines=11> */
.L_x_136:
[----:B------:R-:W-:Y:S05]  /*4240*/  BSYNC B0 ;  /* 0x0000000000007941 */ /* 0x000fea0003800000 */
.L_x_135:
        /* <DEDUP_REMOVED lines=13> */
.L_x_138:
[----:B------:R-:W-:Y:S05]  /*4320*/  BSYNC B0 ;  /* 0x0000000000007941 */ /* 0x000fea0003800000 */
.L_x_137:
        /* <DEDUP_REMOVED lines=10> */
.L_x_140:
[----:B------:R-:W-:Y:S05]  /*43d0*/  BSYNC B0 ;  /* 0x0000000000007941 */ /* 0x000fea0003800000 */
.L_x_139:
        /* <DEDUP_REMOVED lines=9> */
.L_x_142:
[----:B------:R-:W-:Y:S05]  /*4470*/  BSYNC B0 ;  /* 0x0000000000007941 */ /* 0x000fea0003800000 */
.L_x_141:
        /* <DEDUP_REMOVED lines=11> */
.L_x_144:
[----:B------:R-:W-:Y:S05]  /*4530*/  BSYNC B0 ;  /* 0x0000000000007941 */ /* 0x000fea0003800000 */
.L_x_143:
        /* <DEDUP_REMOVED lines=13> */
.L_x_146:
[----:B------:R-:W-:Y:S05]  /*4610*/  BSYNC B0 ;  /* 0x0000000000007941 */ /* 0x000fea0003800000 */
.L_x_145:
        /* <DEDUP_REMOVED lines=10> */
.L_x_148:
[----:B------:R-:W-:Y:S05]  /*46c0*/  BSYNC B0 ;  /* 0x0000000000007941 */ /* 0x000fea0003800000 */
.L_x_147:
[----:B-----5:R-:W-:Y:S01]  /*46d0*/  IMAD.U32 R3, R14, 0x10000, RZ ;  /* 0x000100000e037824 */ /* 0x020fe200078e00ff */
[----:B------:R-:W-:Y:S01]  /*46e0*/  ISETP.GT.AND P0, PT, R10, 0x8, P0 ;  /* 0x000000080a00780c */ /* 0x000fe20000704270 */
[----:B------:R-:W-:Y:S02]  /*46f0*/  BSSY B0, `(.L_x_149) ;  /* 0x0000007000007945 */ /* 0x000fe40003800000 */
[----:B01-34-:R-:W-:-:S04]  /*4700*/  FMUL R4, R3, R2 ;  /* 0x0000000203047220 */ /* 0x01bfc80000400000 */
[----:B------:R-:W-:-:S05]  /*4710*/  FFMA R4, R85, R0, R4 ;  /* 0x0000000055047223 */ /* 0x000fca0000000004 */
[----:B------:R-:W-:-:S05]  /*4720*/  F2FP.BF16.F32.PACK_AB R4, RZ, R4 ;  /* 0x00000004ff04723e */ /* 0x000fca00000010ff */
[----:B------:R0:W-:Y:S01]  /*4730*/  @P3 STG.E.U16 desc[UR12][R6.64+0xf2], R4 ;  /* 0x0000f20406003986 */ /* 0x0001e2000c10150c */
[----:B------:R-:W-:Y:S05]  /*4740*/  @!P0 BRA `(.L_x_150) ;  /* 0x0000000000048947 */ /* 0x000fea0003800000 */
[----:B------:R1:W5:Y:S02]  /*4750*/  LDG.E.LTC128B.U16 R14, desc[UR12][R8.64+0xf0] ;  /* 0x0000f00c080e7981 */ /* 0x000364000c1e1520 */
.L_x_150:
[----:B------:R-:W-:Y:S05]  /*4760*/  BSYNC B0 ;  /* 0x0000000000007941 */ /* 0x000fea0003800000 */
.L_x_149:
        /* <DEDUP_REMOVED lines=11> */
.L_x_152:
[----:B------:R-:W-:Y:S05]  /*4820*/  BSYNC B0 ;  /* 0x0000000000007941 */ /* 0x000fea0003800000 */
.L_x_151:
[----:B0----5:R-:W-:-:S04]  /*4830*/  IMAD.U32 R3, R14, 0x10000, RZ ;  /* 0x000100000e037824 */ /* 0x021fc800078e00ff */
[----:B------:R-:W-:-:S04]  /*4840*/  FMUL R2, R3, R2 ;  /* 0x0000000203027220 */ /* 0x000fc80000400000 */
[----:B------:R-:W-:Y:S01]  /*4850*/  FFMA R2, R87, R0, R2 ;  /* 0x0000000057027223 */ /* 0x000fe20000000002 */
[----:B------:R-:W-:Y:S06]  /*4860*/  @!P1 EXIT ;  /* 0x000000000000994d */ /* 0x000fec0003800000 */
[----:B------:R-:W-:-:S05]  /*4870*/  F2FP.BF16.F32.PACK_AB R2, RZ, R2 ;  /* 0x00000002ff02723e */ /* 0x000fca00000010ff */
[----:B------:R-:W-:Y:S01]  /*4880*/  STG.E.U16 desc[UR12][R16.64+0xf2], R2 ;  /* 0x0000f20210007986 */ /* 0x000fe2000c10150c */
[----:B------:R-:W-:Y:S05]  /*4890*/  EXIT ;  /* 0x000000000000794d */ /* 0x000fea0003800000 */
.L_x_28:
[----:B------:R-:W-:Y:S01]  /*48a0*/  ISETP.GT.AND P3, PT, R3, 0x1, PT ;  /* 0x000000010300780c */ /* 0x000fe20003f64270 */
[----:B------:R-:W-:Y:S01]  /*48b0*/  ULDC.64 UR4, c[0x0][0x5c8] ;  /* 0x0001720000047ab9 */ /* 0x000fe20000000a00 */
[-C--:B--2---:R-:W-:Y:S01]  /*48c0*/  FMUL R24, R24, R0.reuse ;  /* 0x0000000018187220 */ /* 0x084fe20000400000 */
[-C--:B------:R-:W-:Y:S01]  /*48d0*/  FMUL R25, R25, R0.reuse ;  /* 0x0000000019197220 */ /* 0x080fe20000400000 */
[----:B------:R-:W-:Y:S01]  /*48e0*/  ISETP.GT.AND P4, PT, R10, RZ, P3 ;  /* 0x000000ff0a00720c */ /* 0x000fe20001f84270 */
[-C--:B------:R-:W-:Y:S01]  /*48f0*/  FMUL R26, R26, R0.reuse ;  /* 0x000000001a1a7220 */ /* 0x080fe20000400000 */
[----:B------:R-:W-:Y:S01]  /*4900*/  LEA R4, P1, R12, UR4, 0x1 ;  /* 0x000000040c047c11 */ /* 0x000fe2000f8208ff */
[----:B------:R-:W-:Y:S01]  /*4910*/  FMUL R27, R27, R0 ;  /* 0x000000001b1b7220 */ /* 0x000fe20000400000 */
[----:B------:R-:W-:Y:S01]  /*4920*/  F2FP.BF16.F32.PACK_AB R24, RZ, R24 ;  /* 0x00000018ff18723e */ /* 0x000fe200000010ff */
[-C--:B------:R-:W-:Y:S01]  /*4930*/  FMUL R28, R28, R0.reuse ;  /* 0x000000001c1c7220 */ /* 0x080fe20000400000 */
[----:B------:R-:W-:Y:S01]  /*4940*/  LEA.HI.X R5, R12, UR5, R7, 0x1, P1 ;  /* 0x000000050c057c11 */ /* 0x000fe200088f0c07 */
[-C--:B------:R-:W-:Y:S01]  /*4950*/  FMUL R29, R29, R0.reuse ;  /* 0x000000001d1d7220 */ /* 0x080fe20000400000 */
[----:B------:R-:W-:Y:S01]  /*4960*/  F2FP.BF16.F32.PACK_AB R25, RZ, R25 ;  /* 0x00000019ff19723e */ /* 0x000fe200000010ff */
[-C--:B------:R-:W-:Y:S01]  /*4970*/  FMUL R30, R30, R0.reuse ;  /* 0x000000001e1e7220 */ /* 0x080fe20000400000 */
[----:B------:R-:W-:Y:S01]  /*4980*/  ISETP.GT.AND P3, PT, R10, 0x8, P3 ;  /* 0x000000080a00780c */ /* 0x000fe20001f64270 */
[----:B------:R-:W-:Y:S01]  /*4990*/  @P2 STG.E.U16 desc[UR12][R4.64], R24 ;  /* 0x0000001804002986 */ /* 0x000fe2000c10150c */
[----:B------:R-:W-:Y:S01]  /*49a0*/  SHF.L.U64.HI R11, R16, 0x1, R11 ;  /* 0x00000001100b7819 */ /* 0x000fe2000001020b */
[----:B------:R-:W-:Y:S01]  /*49b0*/  FMUL R31, R31, R0 ;  /* 0x000000001f1f7220 */ /* 0x000fe20000400000 */
[----:B------:R-:W-:Y:S01]  /*49c0*/  ISETP.GT.AND P2, PT, R10, 0x8, P0 ;  /* 0x000000080a00780c */ /* 0x000fe20000744270 */
[----:B------:R-:W-:Y:S01]  /*49d0*/  @P4 STG.E.U16 desc[UR12][R4.64+0x2], R25 ;  /* 0x0000021904004986 */ /* 0x000fe2000c10150c */
[----:B------:R-:W-:Y:S01]  /*49e0*/  LEA R16, P4, R16, R4, 0x1 ;  /* 0x0000000410107211 */ /* 0x000fe200078808ff */
[-C--:B------:R-:W-:Y:S01]  /*49f0*/  FMUL R32, R32, R0.reuse ;  /* 0x0000000020207220 */ /* 0x080fe20000400000 */
[----:B------:R-:W-:Y:S01]  /*4a00*/  ISETP.GT.AND P1, PT, R3, 0x8, PT ;  /* 0x000000080300780c */ /* 0x000fe20003f24270 */
[-C--:B------:R-:W-:Y:S01]  /*4a10*/  FMUL R33, R33, R0.reuse ;  /* 0x0000000021217220 */ /* 0x080fe20000400000 */
[----:B------:R-:W-:Y:S01]  /*4a20*/  ISETP.GT.AND P0, PT, R3, 0x9, PT ;  /* 0x000000090300780c */ /* 0x000fe20003f04270 */
[----:B------:R-:W-:Y:S01]  /*4a30*/  IMAD.X R17, R11, 0x1, R5, P4 ;  /* 0x000000010b117824 */ /* 0x000fe200020e0605 */
[C---:B------:R-:W-:Y:S01]  /*4a40*/  ISETP.GT.AND P5, PT, R10.reuse, RZ, P1 ;  /* 0x000000ff0a00720c */ /* 0x040fe20000fa4270 */
[--C-:B------:R-:W-:Y:S01]  /*4a50*/  @P3 IMAD.MOV.U32 R6, RZ, RZ, R16.reuse ;  /* 0x000000ffff063224 */ /* 0x100fe200078e0010 */
[C---:B------:R-:W-:Y:S01]  /*4a60*/  ISETP.GT.AND P4, PT, R10.reuse, RZ, P0 ;  /* 0x000000ff0a00720c */ /* 0x040fe20000784270 */
[--C-:B------:R-:W-:Y:S01]  /*4a70*/  @P3 IMAD.MOV.U32 R7, RZ, RZ, R17.reuse ;  /* 0x000000ffff073224 */ /* 0x100fe200078e0011 */
[----:B------:R-:W-:Y:S01]  /*4a80*/  ISETP.GT.AND P1, PT, R10, 0x8, P1 ;  /* 0x000000080a00780c */ /* 0x000fe20000f24270 */
[----:B------:R-:W-:Y:S01]  /*4a90*/  FMUL R34, R34, R0 ;  /* 0x0000000022227220 */ /* 0x000fe20000400000 */
[----:B------:R-:W-:Y:S01]  /*4aa0*/  F2FP.BF16.F32.PACK_AB R26, RZ, R26 ;  /* 0x0000001aff1a723e */ /* 0x000fe200000010ff */
[-C--:B------:R-:W-:Y:S01]  /*4ab0*/  FMUL R35, R35, R0.reuse ;  /* 0x0000000023237220 */ /* 0x080fe20000400000 */
[----:B------:R-:W-:Y:S01]  /*4ac0*/  F2FP.BF16.F32.PACK_AB R27, RZ, R27 ;  /* 0x0000001bff1b723e */ /* 0x000fe200000010ff */
[----:B------:R-:W-:Y:S01]  /*4ad0*/  FMUL R36, R36, R0 ;  /* 0x0000000024247220 */ /* 0x000fe20000400000 */
[----:B------:R-:W-:Y:S01]  /*4ae0*/  F2FP.BF16.F32.PACK_AB R28, RZ, R28 ;  /* 0x0000001cff1c723e */ /* 0x000fe200000010ff */
[----:B------:R-:W-:Y:S01]  /*4af0*/  @P2 STG.E.U16 desc[UR12][R16.64], R26 ;  /* 0x0000001a10002986 */ /* 0x000fe2000c10150c */
[----:B------:R-:W-:Y:S01]  /*4b00*/  F2FP.BF16.F32.PACK_AB R29, RZ, R29 ;  /* 0x0000001dff1d723e */ /* 0x000fe200000010ff */
[-C--:B------:R-:W-:Y:S01]  /*4b10*/  FMUL R37, R37, R0.reuse ;  /* 0x0000000025257220 */ /* 0x080fe20000400000 */
[----:B------:R-:W-:Y:S01]  /*4b20*/  ISETP.GT.AND P2, PT, R10, 0x8, P0 ;  /* 0x000000080a00780c */ /* 0x000fe20000744270 */
[----:B------:R0:W-:Y:S01]  /*4b30*/  @P3 STG.E.U16 desc[UR12][R6.64+0x2], R27 ;  /* 0x0000021b06003986 */ /* 0x0001e2000c10150c */
[C---:B------:R-:W-:Y:S01]  /*4b40*/  ISETP.GT.AND P3, PT, R3.reuse, 0x10, PT ;  /* 0x000000100300780c */ /* 0x040fe20003f64270 */
[----:B------:R-:W-:Y:S01]  /*4b50*/  FMUL R38, R38, R0 ;  /* 0x0000000026267220 */ /* 0x000fe20000400000 */
[----:B------:R-:W-:Y:S01]  /*4b60*/  F2FP.BF16.F32.PACK_AB R30, RZ, R30 ;  /* 0x0000001eff1e723e */ /* 0x000fe200000010ff */
[----:B------:R-:W-:Y:S01]  /*4b70*/  @P5 STG.E.U16 desc[UR12][R4.64+0x10], R28 ;  /* 0x0000101c04005986 */ /* 0x000fe2000c10150c */
[----:B------:R-:W-:Y:S01]  /*4b80*/  ISETP.GT.AND P0, PT, R3, 0x11, PT ;  /* 0x000000110300780c */ /* 0x000fe20003f04270 */
[-C--:B------:R-:W-:Y:S01]  /*4b90*/  FMUL R39, R39, R0.reuse ;  /* 0x0000000027277220 */ /* 0x080fe20000400000 */
[----:B------:R-:W-:Y:S01]  /*4ba0*/  F2FP.BF16.F32.PACK_AB R31, RZ, R31 ;  /* 0x0000001fff1f723e */ /* 0x000fe200000010ff */
[----:B------:R-:W-:Y:S01]  /*4bb0*/  @P4 STG.E.U16 desc[UR12][R4.64+0x12], R29 ;  /* 0x0000121d04004986 */ /* 0x000fe2000c10150c */
[----:B------:R-:W-:Y:S01]  /*4bc0*/  ISETP.GT.AND P4, PT, R10, RZ, P3 ;  /* 0x000000ff0a00720c */ /* 0x000fe20001f84270 */
[----:B------:R-:W-:Y:S01]  /*4bd0*/  FMUL R40, R40, R0 ;  /* 0x0000000028287220 */ /* 0x000fe20000400000 */
[C---:B------:R-:W-:Y:S01]  /*4be0*/  ISETP.GT.AND P3, PT, R10.reuse, 0x8, P3 ;  /* 0x000000080a00780c */ /* 0x040fe20001f64270 */
[--C-:B0-----:R-:W-:Y:S01]  /*4bf0*/  @P1 IMAD.MOV.U32 R6, RZ, RZ, R16.reuse ;  /* 0x000000ffff061224 */ /* 0x101fe200078e0010 */
[----:B------:R-:W-:Y:S01]  /*4c00*/  ISETP.GT.AND P5, PT, R10, RZ, P0 ;  /* 0x000000ff0a00720c */ /* 0x000fe200007a4270 */
[--C-:B------:R-:W-:Y:S01]  /*4c10*/  @P1 IMAD.MOV.U32 R7, RZ, RZ, R17.reuse ;  /* 0x000000ffff071224 */ /* 0x100fe200078e0011 */
[----:B------:R-:W-:Y:S01]  /*4c20*/  F2FP.BF16.F32.PACK_AB R32, RZ, R32 ;  /* 0x00000020ff20723e */ /* 0x000fe200000010ff */
[-C--:B------:R-:W-:Y:S01]  /*4c30*/  FMUL R41, R41, R0.reuse ;  /* 0x0000000029297220 */ /* 0x080fe20000400000 */
[----:B------:R-:W-:Y:S01]  /*4c40*/  F2FP.BF16.F32.PACK_AB R33, RZ, R33 ;  /* 0x00000021ff21723e */ /* 0x000fe200000010ff */
[-C--:B------:R-:W-:Y:S01]  /*4c50*/  FMUL R42, R42, R0.reuse ;  /* 0x000000002a2a7220 */ /* 0x080fe20000400000 */
[----:B------:R0:W-:Y:S01]  /*4c60*/  @P1 STG.E.U16 desc[UR12][R6.64+0x10], R30 ;  /* 0x0000101e06001986 */ /* 0x0001e2000c10150c */
[----:B------:R-:W-:Y:S01]  /*4c70*/  ISETP.GT.AND P1, PT, R10, 0x8, P0 ;  /* 0x000000080a00780c */ /* 0x000fe20000724270 */
[----:B------:R-:W-:Y:S01]  /*4c80*/  FMUL R43, R43, R0 ;  /* 0x000000002b2b7220 */ /* 0x000fe20000400000 */
[----:B------:R-:W-:Y:S01]  /*4c90*/  F2FP.BF16.F32.PACK_AB R34, RZ, R34 ;  /* 0x00000022ff22723e */ /* 0x000fe200000010ff */
[-C--:B------:R-:W-:Y:S01]  /*4ca0*/  FMUL R44, R44, R0.reuse ;  /* 0x000000002c2c7220 */ /* 0x080fe20000400000 */
[----:B------:R-:W-:Y:S01]  /*4cb0*/  F2FP.BF16.F32.PACK_AB R35, RZ, R35 ;  /* 0x00000023ff23723e */ /* 0x000fe200000010ff */
[-C--:B------:R-:W-:Y:S01]  /*4cc0*/  FMUL R45, R45, R0.reuse ;  /* 0x000000002d2d7220 */ /* 0x080fe20000400000 */
[----:B------:R-:W-:Y:S01]  /*4cd0*/  ISETP.GT.AND P0, PT, R3, 0x19, PT ;  /* 0x000000190300780c */ /* 0x000fe20003f04270 */
[----:B------:R-:W-:Y:S01]  /*4ce0*/  FMUL R46, R46, R0 ;  /* 0x000000002e2e7220 */ /* 0x000fe20000400000 */
[----:B------:R-:W-:Y:S01]  /*4cf0*/  F2FP.BF16.F32.PACK_AB R36, RZ, R36 ;  /* 0x00000024ff24723e */ /* 0x000fe200000010ff */
[----:B------:R-:W-:Y:S01]  /*4d00*/  FMUL R47, R47, R0 ;  /* 0x000000002f2f7220 */ /* 0x000fe20000400000 */
[----:B------:R-:W-:Y:S01]  /*4d10*/  F2FP.BF16.F32.PACK_AB R37, RZ, R37 ;  /* 0x00000025ff25723e */ /* 0x000fe200000010ff */
[--C-:B0-----:R-:W-:Y:S01]  /*4d20*/  @P2 IMAD.MOV.U32 R6, RZ, RZ, R16.reuse ;  /* 0x000000ffff062224 */ /* 0x101fe200078e0010 */
[----:B------:R-:W-:Y:S01]  /*4d30*/  F2FP.BF16.F32.PACK_AB R38, RZ, R38 ;  /* 0x00000026ff26723e */ /* 0x000fe200000010ff */
[--C-:B------:R-:W-:Y:S01]  /*4d40*/  @P2 IMAD.MOV.U32 R7, RZ, RZ, R17.reuse ;  /* 0x000000ffff072224 */ /* 0x100fe200078e0011 */
[----:B------:R-:W-:Y:S01]  /*4d50*/  F2FP.BF16.F32.PACK_AB R39, RZ, R39 ;  /* 0x00000027ff27723e */ /* 0x000fe200000010ff */
[----:B------:R-:W-:Y:S01]  /*4d60*/  FMUL R48, R48, R0 ;  /* 0x0000000030307220 */ /* 0x000fe20000400000 */
[----:B------:R-:W-:Y:S01]  /*4d70*/  F2FP.BF16.F32.PACK_AB R40, RZ, R40 ;  /* 0x00000028ff28723e */ /* 0x000fe200000010ff */
[-C--:B------:R-:W-:Y:S01]  /*4d80*/  FMUL R49, R49, R0.reuse ;  /* 0x0000000031317220 */ /* 0x080fe20000400000 */
[----:B------:R0:W-:Y:S01]  /*4d90*/  @P2 STG.E.U16 desc[UR12][R6.64+0x12], R31 ;  /* 0x0000121f06002986 */ /* 0x0001e2000c10150c */
[----:B------:R-:W-:Y:S01]  /*4da0*/  ISETP.GT.AND P2, PT, R3, 0x18, PT ;  /* 0x000000180300780c */ /* 0x000fe20003f44270 */
[-C--:B------:R-:W-:Y:S01]  /*4db0*/  FMUL R50, R50, R0.reuse ;  /* 0x0000000032327220 */ /* 0x080fe20000400000 */
[----:B------:R-:W-:Y:S01]  /*4dc0*/  F2FP.BF16.F32.PACK_AB R41, RZ, R41 ;  /* 0x00000029ff29723e */ /* 0x000fe200000010ff */
[----:B------:R-:W-:Y:S01]  /*4dd0*/  @P4 STG.E.U16 desc[UR12][R4.64+0x20], R32 ;  /* 0x0000202004004986 */ /* 0x000fe2000c10150c */
[C---:B------:R-:W-:Y:S01]  /*4de0*/  ISETP.GT.AND P4, PT, R10.reuse, RZ, P2 ;  /* 0x000000ff0a00720c */ /* 0x040fe20001784270 */
[-C--:B------:R-:W-:Y:S01]  /*4df0*/  FMUL R51, R51, R0.reuse ;  /* 0x0000000033337220 */ /* 0x080fe20000400000 */
[C---:B------:R-:W-:Y:S01]  /*4e00*/  ISETP.GT.AND P2, PT, R10.reuse, 0x8, P2 ;  /* 0x000000080a00780c */ /* 0x040fe20001744270 */
[----:B------:R-:W-:Y:S01]  /*4e10*/  @P5 STG.E.U16 desc[UR12][R4.64+0x22], R33 ;  /* 0x0000222104005986 */ /* 0x000fe2000c10150c */
[----:B------:R-:W-:Y:S01]  /*4e20*/  ISETP.GT.AND P5, PT, R10, RZ, P0 ;  /* 0x000000ff0a00720c */ /* 0x000fe200007a4270 */
[----:B------:R-:W-:Y:S01]  /*4e30*/  FMUL R52, R52, R0 ;  /* 0x0000000034347220 */ /* 0x000fe20000400000 */
[----:B------:R-:W-:Y:S01]  /*4e40*/  F2FP.BF16.F32.PACK_AB R42, RZ, R42 ;  /* 0x0000002aff2a723e */ /* 0x000fe200000010ff */
[--C-:B0-----:R-:W-:Y:S01]  /*4e50*/  @P3 IMAD.MOV.U32 R6, RZ, RZ, R16.reuse ;  /* 0x000000ffff063224 */ /* 0x101fe200078e0010 */
[----:B------:R-:W-:Y:S01]  /*4e60*/  F2FP.BF16.F32.PACK_AB R43, RZ, R43 ;  /* 0x0000002bff2b723e */ /* 0x000fe200000010ff */
[--C-:B------:R-:W-:Y:S01]  /*4e70*/  @P3 IMAD.MOV.U32 R7, RZ, RZ, R17.reuse ;  /* 0x000000ffff073224 */ /* 0x100fe200078e0011 */
[----:B------:R-:W-:Y:S01]  /*4e80*/  F2FP.BF16.F32.PACK_AB R44, RZ, R44 ;  /* 0x0000002cff2c723e */ /* 0x000fe200000010ff */
[-C--:B------:R-:W-:Y:S01]  /*4e90*/  FMUL R53, R53, R0.reuse ;  /* 0x0000000035357220 */ /* 0x080fe20000400000 */
[----:B------:R-:W-:Y:S01]  /*4ea0*/  F2FP.BF16.F32.PACK_AB R45, RZ, R45 ;  /* 0x0000002dff2d723e */ /* 0x000fe200000010ff */
[-C--:B------:R-:W-:Y:S01]  /*4eb0*/  FMUL R54, R54, R0.reuse ;  /* 0x0000000036367220 */ /* 0x080fe20000400000 */
[----:B------:R0:W-:Y:S01]  /*4ec0*/  @P3 STG.E.U16 desc[UR12][R6.64+0x20], R34 ;  /* 0x0000202206003986 */ /* 0x0001e2000c10150c */
[----:B------:R-:W-:Y:S01]  /*4ed0*/  ISETP.GT.AND P3, PT, R3, 0x20, PT ;  /* 0x000000200300780c */ /* 0x000fe20003f64270 */
[----:B------:R-:W-:Y:S01]  /*4ee0*/  FMUL R55, R55, R0 ;  /* 0x0000000037377220 */ /* 0x000fe20000400000 */
[----:B------:R-:W-:Y:S01]  /*4ef0*/  F2FP.BF16.F32.PACK_AB R46, RZ, R46 ;  /* 0x0000002eff2e723e */ /* 0x000fe200000010ff */
[-C--:B------:R-:W-:Y:S01]  /*4f00*/  FMUL R56, R56, R0.reuse ;  /* 0x0000000038387220 */ /* 0x080fe20000400000 */
[----:B------:R-:W-:Y:S01]  /*4f10*/  F2FP.BF16.F32.PACK_AB R47, RZ, R47 ;  /* 0x0000002fff2f723e */ /* 0x000fe200000010ff */
[----:B------:R-:W-:Y:S01]  /*4f20*/  FMUL R57, R57, R0 ;  /* 0x0000000039397220 */ /* 0x000fe20000400000 */
[----:B------:R-:W-:Y:S01]  /*4f30*/  F2FP.BF16.F32.PACK_AB R48, RZ, R48 ;  /* 0x00000030ff30723e */ /* 0x000fe200000010ff */
[-C--:B------:R-:W-:Y:S01]  /*4f40*/  FMUL R58, R58, R0.reuse ;  /* 0x000000003a3a7220 */ /* 0x080fe20000400000 */
[----:B------:R-:W-:Y:S01]  /*4f50*/  F2FP.BF16.F32.PACK_AB R49, RZ, R49 ;  /* 0x00000031ff31723e */ /* 0x000fe200000010ff */
        /* <DEDUP_REMOVED lines=10> */
[----:B------:R-:W-:Y:S01]  /*5000*/  ISETP.GT.AND P1, PT, R10, 0x8, P0 ;  /* 0x000000080a00780c */ /* 0x000fe20000724270 */
[-C--:B------:R-:W-:Y:S01]  /*5010*/  FMUL R62, R62, R0.reuse ;  /* 0x000000003e3e7220 */ /* 0x080fe20000400000 */
[----:B------:R-:W-:Y:S01]  /*5020*/  ISETP.GT.AND P0, PT, R3, 0x21, PT ;  /* 0x000000210300780c */ /* 0x000fe20003f04270 */
        /* <DEDUP_REMOVED lines=65> */
[----:B0-----:R-:W-:Y:S01]  /*5440*/  @P1 IMAD.MOV.U32 R6, RZ, RZ, R16 ;  /* 0x000000ffff061224 */ /* 0x001fe200078e0010 */
[----:B------:R-:W-:Y:S01]  /*5450*/  F2FP.BF16.F32.PACK_AB R75, RZ, R75 ;  /* 0x0000004bff4b723e */ /* 0x000fe200000010ff */
[----:B------:R-:W-:Y:S01]  /*5460*/  @P1 IMAD.MOV.U32 R7, RZ, RZ, R17 ;  /* 0x000000ffff071224 */ /* 0x000fe200078e0011 */
        /* <DEDUP_REMOVED lines=10> */
[----:B------:R-:W-:Y:S01]  /*5510*/  FMUL R0, R87, R0 ;  /* 0x0000000057007220 */ /* 0x000fe20000400000 */
[C---:B------:R-:W-:Y:S01]  /*5520*/  ISETP.GT.AND P3, PT, R10.reuse, 0x8, P3 ;  /* 0x000000080a00780c */ /* 0x040fe20001f64270 */
[----:B------:R-:W-:Y:S01]  /*5530*/  @P5 STG.E.U16 desc[UR12][R4.64+0x52], R45 ;  /* 0x0000522d04005986 */ /* 0x000fe2000c10150c */
[----:B------:R-:W-:-:S02]  /*5540*/  ISETP.GT.AND P5, PT, R10, RZ, P0 ;  /* 0x000000ff0a00720c */ /* 0x000fc400007a4270 */
[----:B------:R-:W-:Y:S01]  /*5550*/  F2FP.BF16.F32.PACK_AB R78, RZ, R78 ;  /* 0x0000004eff4e723e */ /* 0x000fe200000010ff */
[----:B0-----:R-:W-:Y:S01]  /*5560*/  @P2 IMAD.MOV.U32 R6, RZ, RZ, R16 ;  /* 0x000000ffff062224 */ /* 0x001fe200078e0010 */
[----:B------:R-:W-:Y:S01]  /*5570*/  F2FP.BF16.F32.PACK_AB R79, RZ, R79 ;  /* 0x0000004fff4f723e */ /* 0x000fe200000010ff */
[----:B------:R-:W-:Y:S01]  /*5580*/  @P2 IMAD.MOV.U32 R7, RZ, RZ, R17 ;  /* 0x000000ffff072224 */ /* 0x000fe200078e0011 */
[----:B------:R-:W-:Y:S02]  /*5590*/  F2FP.BF16.F32.PACK_AB R80, RZ, R80 ;  /* 0x00000050ff50723e */ /* 0x000fe400000010ff */
[----:B------:R-:W-:Y:S02]  /*55a0*/  F2FP.BF16.F32.PACK_AB R81, RZ, R81 ;  /* 0x00000051ff51723e */ /* 0x000fe400000010ff */
[----:B------:R0:W-:Y:S01]  /*55b0*/  @P2 STG.E.U16 desc[UR12][R6.64+0x50], R46 ;  /* 0x0000502e06002986 */ /* 0x0001e2000c10150c */
[----:B------:R-:W-:Y:S02]  /*55c0*/  ISETP.GT.AND P2, PT, R3, 0x38, PT ;  /* 0x000000380300780c */ /* 0x000fe40003f44270 */
[----:B------:R-:W-:-:S02]  /*55d0*/  F2FP.BF16.F32.PACK_AB R82, RZ, R82 ;  /* 0x00000052ff52723e */ /* 0x000fc400000010ff */
[----:B------:R-:W-:Y:S02]  /*55e0*/  F2FP.BF16.F32.PACK_AB R83, RZ, R83 ;  /* 0x00000053ff53723e */ /* 0x000fe400000010ff */
[----:B------:R-:W-:Y:S02]  /*55f0*/  F2FP.BF16.F32.PACK_AB R84, RZ, R84 ;  /* 0x00000054ff54723e */ /* 0x000fe400000010ff */
[----:B------:R-:W-:Y:S02]  /*5600*/  F2FP.BF16.F32.PACK_AB R85, RZ, R85 ;  /* 0x00000055ff55723e */ /* 0x000fe400000010ff */
[----:B------:R-:W-:Y:S01]  /*5610*/  F2FP.BF16.F32.PACK_AB R86, RZ, R86 ;  /* 0x00000056ff56723e */ /* 0x000fe200000010ff */
[----:B0-----:R-:W-:Y:S02]  /*5620*/  @P1 IMAD.MOV.U32 R6, RZ, RZ, R16 ;  /* 0x000000ffff061224 */ /* 0x001fe400078e0010 */
[----:B------:R-:W-:-:S05]  /*5630*/  @P1 IMAD.MOV.U32 R7, RZ, RZ, R17 ;  /* 0x000000ffff071224 */ /* 0x000fca00078e0011 */
[----:B------:R0:W-:Y:S01]  /*5640*/  @P1 STG.E.U16 desc[UR12][R6.64+0x52], R47 ;  /* 0x0000522f06001986 */ /* 0x0001e2000c10150c */
[C---:B------:R-:W-:Y:S02]  /*5650*/  ISETP.GT.AND P1, PT, R10.reuse, 0x8, P0 ;  /* 0x000000080a00780c */ /* 0x040fe40000724270 */
[----:B------:R-:W-:Y:S01]  /*5660*/  ISETP.GT.AND P0, PT, R3, 0x39, PT ;  /* 0x000000390300780c */ /* 0x000fe20003f04270 */
[----:B------:R-:W-:Y:S01]  /*5670*/  @P4 STG.E.U16 desc[UR12][R4.64+0x60], R48 ;  /* 0x0000603004004986 */ /* 0x000fe2000c10150c */
[C---:B------:R-:W-:Y:S02]  /*5680*/  ISETP.GT.AND P4, PT, R10.reuse, RZ, P2 ;  /* 0x000000ff0a00720c */ /* 0x040fe40001784270 */
[C---:B------:R-:W-:Y:S01]  /*5690*/  ISETP.GT.AND P2, PT, R10.reuse, 0x8, P2 ;  /* 0x000000080a00780c */ /* 0x040fe20001744270 */
[----:B------:R-:W-:Y:S01]  /*56a0*/  @P5 STG.E.U16 desc[UR12][R4.64+0x62], R49 ;  /* 0x0000623104005986 */ /* 0x000fe2000c10150c */
[----:B------:R-:W-:Y:S01]  /*56b0*/  ISETP.GT.AND P5, PT, R10, RZ, P0 ;  /* 0x000000ff0a00720c */ /* 0x000fe200007a4270 */
[----:B0-----:R-:W-:-:S02]  /*56c0*/  @P3 IMAD.MOV.U32 R6, RZ, RZ, R16 ;  /* 0x000000ffff063224 */ /* 0x001fc400078e0010 */
[----:B------:R-:W-:-:S05]  /*56d0*/  @P3 IMAD.MOV.U32 R7, RZ, RZ, R17 ;  /* 0x000000ffff073224 */ /* 0x000fca00078e0011 */
[----:B------:R0:W-:Y:S01]  /*56e0*/  @P3 STG.E.U16 desc[UR12][R6.64+0x60], R50 ;  /* 0x0000603206003986 */ /* 0x0001e2000c10150c */
[----:B------:R-:W-:Y:S01]  /*56f0*/  ISETP.GT.AND P3, PT, R3, 0x40, PT ;  /* 0x000000400300780c */ /* 0x000fe20003f64270 */
        /* <DEDUP_REMOVED lines=37> */
[C---:B------:R-:W-:Y:S02]  /*5950*/  ISETP.GT.AND P5, PT, R10.reuse, RZ, P0 ;  /* 0x000000ff0a00720c */ /* 0x040fe400007a4270 */
[----:B------:R-:W-:Y:S01]  /*5960*/  ISETP.GT.AND P0, PT, R10, 0x8, P0 ;  /* 0x000000080a00780c */ /* 0x000fe20000704270 */
[----:B0-----:R-:W-:-:S02]  /*5970*/  @P2 IMAD.MOV.U32 R6, RZ, RZ, R16 ;  /* 0x000000ffff062224 */ /* 0x001fc400078e0010 */
[----:B------:R-:W-:-:S05]  /*5980*/  @P2 IMAD.MOV.U32 R7, RZ, RZ, R17 ;  /* 0x000000ffff072224 */ /* 0x000fca00078e0011 */
[----:B------:R0:W-:Y:S01]  /*5990*/  @P2 STG.E.U16 desc[UR12][R6.64+0x90], R62 ;  /* 0x0000903e06002986 */ /* 0x0001e2000c10150c */
[----:B------:R-:W-:Y:S01]  /*59a0*/  ISETP.GT.AND P2, PT, R3, 0x59, PT ;  /* 0x000000590300780c */ /* 0x000fe20003f44270 */
[----:B0-----:R-:W-:Y:S02]  /*59b0*/  @P1 IMAD.MOV.U32 R6, RZ, RZ, R16 ;  /* 0x000000ffff061224 */ /* 0x001fe400078e0010 */
[----:B------:R-:W-:-:S05]  /*59c0*/  @P1 IMAD.MOV.U32 R7, RZ, RZ, R17 ;  /* 0x000000ffff071224 */ /* 0x000fca00078e0011 */
[----:B------:R0:W-:Y:S01]  /*59d0*/  @P1 STG.E.U16 desc[UR12][R6.64+0x92], R63 ;  /* 0x0000923f06001986 */ /* 0x0001e2000c10150c */
[----:B------:R-:W-:-:S03]  /*59e0*/  ISETP.GT.AND P1, PT, R3, 0x58, PT ;  /* 0x000000580300780c */ /* 0x000fc60003f24270 */
[----:B------:R-:W-:Y:S01]  /*59f0*/  @P4 STG.E.U16 desc[UR12][R4.64+0xa0], R64 ;  /* 0x0000a04004004986 */ /* 0x000fe2000c10150c */
[C---:B------:R-:W-:Y:S02]  /*5a00*/  ISETP.GT.AND P4, PT, R10.reuse, RZ, P1 ;  /* 0x000000ff0a00720c */ /* 0x040fe40000f84270 */
[C---:B------:R-:W-:Y:S01]  /*5a10*/  ISETP.GT.AND P1, PT, R10.reuse, 0x8, P1 ;  /* 0x000000080a00780c */ /* 0x040fe20000f24270 */
[----:B------:R-:W-:Y:S01]  /*5a20*/  @P5 STG.E.U16 desc[UR12][R4.64+0xa2], R65 ;  /* 0x0000a24104005986 */ /* 0x000fe2000c10150c */
[C---:B------:R-:W-:Y:S02]  /*5a30*/  ISETP.GT.AND P5, PT, R10.reuse, RZ, P2 ;  /* 0x000000ff0a00720c */ /* 0x040fe400017a4270 */
[----:B------:R-:W-:Y:S01]  /*5a40*/  ISETP.GT.AND P2, PT, R10, 0x8, P2 ;  /* 0x000000080a00780c */ /* 0x000fe20001744270 */
[----:B0-----:R-:W-:Y:S02]  /*5a50*/  @P3 IMAD.MOV.U32 R6, RZ, RZ, R16 ;  /* 0x000000ffff063224 */ /* 0x001fe400078e0010 */
        /* <DEDUP_REMOVED lines=15> */
[----:B------:R0:W-:Y:S02]  /*5b50*/  @P1 STG.E.U16 desc[UR12][R6.64+0xb0], R70 ;  /* 0x0000b04606001986 */ /* 0x0001e4000c10150c */
[----:B0-----:R-:W-:Y:S02]  /*5b60*/  @P2 IMAD.MOV.U32 R6, RZ, RZ, R16 ;  /* 0x000000ffff062224 */ /* 0x001fe400078e0010 */
[----:B------:R-:W-:-:S05]  /*5b70*/  @P2 IMAD.MOV.U32 R7, RZ, RZ, R17 ;  /* 0x000000ffff072224 */ /* 0x000fca00078e0011 */
[----:B------:R0:W-:Y:S01]  /*5b80*/  @P2 STG.E.U16 desc[UR12][R6.64+0xb2], R71 ;  /* 0x0000b24706002986 */ /* 0x0001e2000c10150c */
[----:B------:R-:W-:-:S03]  /*5b90*/  ISETP.GT.AND P2, PT, R3, 0x71, PT ;  /* 0x000000710300780c */ /* 0x000fc60003f44270 */
[----:B------:R-:W-:Y:S01]  /*5ba0*/  @P4 STG.E.U16 desc[UR12][R4.64+0xc0], R72 ;  /* 0x0000c04804004986 */ /* 0x000fe2000c10150c */
[----:B------:R-:W-:-:S03]  /*5bb0*/  ISETP.GT.AND P4, PT, R3, 0x68, PT ;  /* 0x000000680300780c */ /* 0x000fc60003f84270 */
[----:B------:R-:W-:Y:S01]  /*5bc0*/  @P5 STG.E.U16 desc[UR12][R4.64+0xc2], R73 ;  /* 0x0000c24904005986 */ /* 0x000fe2000c10150c */
[----:B------:R-:W-:Y:S02]  /*5bd0*/  ISETP.GT.AND P5, PT, R3, 0x69, PT ;  /* 0x000000690300780c */ /* 0x000fe40003fa4270 */
[C---:B------:R-:W-:Y:S01]  /*5be0*/  ISETP.GT.AND P1, PT, R10.reuse, RZ, P4 ;  /* 0x000000ff0a00720c */ /* 0x040fe20002724270 */
[----:B0-----:R-:W-:Y:S01]  /*5bf0*/  @P3 IMAD.MOV.U32 R6, RZ, RZ, R16 ;  /* 0x000000ffff063224 */ /* 0x001fe200078e0010 */
[C---:B------:R-:W-:Y:S01]  /*5c00*/  ISETP.GT.AND P6, PT, R10.reuse, RZ, P5 ;  /* 0x000000ff0a00720c */ /* 0x040fe20002fc4270 */
[----:B------:R-:W-:Y:S01]  /*5c10*/  @P3 IMAD.MOV.U32 R7, RZ, RZ, R17 ;  /* 0x000000ffff073224 */ /* 0x000fe200078e0011 */
[----:B------:R-:W-:-:S04]  /*5c20*/  ISETP.GT.AND P4, PT, R10, 0x8, P4 ;  /* 0x000000080a00780c */ /* 0x000fc80002784270 */
[----:B------:R0:W-:Y:S01]  /*5c30*/  @P3 STG.E.U16 desc[UR12][R6.64+0xc0], R74 ;  /* 0x0000c04a06003986 */ /* 0x0001e2000c10150c */
[----:B------:R-:W-:-:S06]  /*5c40*/  ISETP.GT.AND P3, PT, R3, 0x70, PT ;  /* 0x000000700300780c */ /* 0x000fcc0003f64270 */
[----:B------:R-:W-:Y:S02]  /*5c50*/  @P6 IMAD.MOV.U32 R2, RZ, RZ, R4 ;  /* 0x000000ffff026224 */ /* 0x000fe400078e0004 */
[----:B0-----:R-:W-:Y:S02]  /*5c60*/  @P0 IMAD.MOV.U32 R6, RZ, RZ, R16 ;  /* 0x000000ffff060224 */ /* 0x001fe400078e0010 */
[----:B------:R-:W-:-:S05]  /*5c70*/  @P0 IMAD.MOV.U32 R7, RZ, RZ, R17 ;  /* 0x000000ffff070224 */ /* 0x000fca00078e0011 */
[----:B------:R-:W-:Y:S01]  /*5c80*/  @P0 STG.E.U16 desc[UR12][R6.64+0xc2], R75 ;  /* 0x0000c24b06000986 */ /* 0x000fe2000c10150c */
[----:B------:R-:W-:-:S03]  /*5c90*/  ISETP.GT.AND P0, PT, R3, 0x79, PT ;  /* 0x000000790300780c */ /* 0x000fc60003f04270 */
[----:B------:R-:W-:Y:S01]  /*5ca0*/  @P1 STG.E.U16 desc[UR12][R4.64+0xd0], R76 ;  /* 0x0000d04c04001986 */ /* 0x000fe2000c10150c */
[----:B------:R-:W-:Y:S01]  /*5cb0*/  ISETP.GT.AND P1, PT, R3, 0x78, PT ;  /* 0x000000780300780c */ /* 0x000fe20003f24270 */
[----:B------:R-:W-:-:S05]  /*5cc0*/  @P6 IMAD.MOV.U32 R3, RZ, RZ, R5 ;  /* 0x000000ffff036224 */ /* 0x000fca00078e0005 */
[----:B------:R0:W-:Y:S01]  /*5cd0*/  @P6 STG.E.U16 desc[UR12][R2.64+0xd2], R77 ;  /* 0x0000d24d02006986 */ /* 0x0001e2000c10150c */
[C---:B------:R-:W-:Y:S02]  /*5ce0*/  ISETP.GT.AND P6, PT, R10.reuse, 0x8, P5 ;  /* 0x000000080a00780c */ /* 0x040fe40002fc4270 */
[C---:B------:R-:W-:Y:S02]  /*5cf0*/  ISETP.GT.AND P5, PT, R10.reuse, RZ, P3 ;  /* 0x000000ff0a00720c */ /* 0x040fe40001fa4270 */
[----:B------:R-:W-:Y:S01]  /*5d00*/  ISETP.GT.AND P3, PT, R10, 0x8, P3 ;  /* 0x000000080a00780c */ /* 0x000fe20001f64270 */
[----:B0-----:R-:W-:Y:S02]  /*5d10*/  @P4 IMAD.MOV.U32 R2, RZ, RZ, R16 ;  /* 0x000000ffff024224 */ /* 0x001fe400078e0010 */
[----:B------:R-:W-:-:S05]  /*5d20*/  @P4 IMAD.MOV.U32 R3, RZ, RZ, R17 ;  /* 0x000000ffff034224 */ /* 0x000fca00078e0011 */
[----:B------:R0:W-:Y:S01]  /*5d30*/  @P4 STG.E.U16 desc[UR12][R2.64+0xd0], R78 ;  /* 0x0000d04e02004986 */ /* 0x0001e2000c10150c */
        /* <DEDUP_REMOVED lines=14> */
[----:B------:R0:W-:Y:S02]  /*5e20*/  @P4 STG.E.U16 desc[UR12][R2.64+0xe2], R81 ;  /* 0x0000e25102004986 */ /* 0x0001e4000c10150c */
        /* <DEDUP_REMOVED lines=8> */
[----:B------:R0:W-:Y:S04]  /*5eb0*/  @P5 STG.E.U16 desc[UR12][R2.64+0xf0], R84 ;  /* 0x0000f05402005986 */ /* 0x0001e8000c10150c */
[----:B------:R1:W-:Y:S01]  /*5ec0*/  @P6 STG.E.U16 desc[UR12][R4.64+0xf2], R85 ;  /* 0x0000f25504006986 */ /* 0x0003e2000c10150c */
[----:B0-----:R-:W-:Y:S02]  /*5ed0*/  @P1 IMAD.MOV.U32 R2, RZ, RZ, R16 ;  /* 0x000000ffff021224 */ /* 0x001fe400078e0010 */
[----:B------:R-:W-:-:S05]  /*5ee0*/  @P1 IMAD.MOV.U32 R3, RZ, RZ, R17 ;  /* 0x000000ffff031224 */ /* 0x000fca00078e0011 */
[----:B------:R1:W-:Y:S01]  /*5ef0*/  @P1 STG.E.U16 desc[UR12][R2.64+0xf0], R86 ;  /* 0x0000f05602001986 */ /* 0x0003e2000c10150c */
[----:B------:R-:W-:Y:S05]  /*5f00*/  @!P0 EXIT ;  /* 0x000000000000894d */ /* 0x000fea0003800000 */
[----:B------:R-:W-:-:S05]  /*5f10*/  F2FP.BF16.F32.PACK_AB R0, RZ, R0 ;  /* 0x00000000ff00723e */ /* 0x000fca00000010ff */
[----:B------:R-:W-:Y:S01]  /*5f20*/  STG.E.U16 desc[UR12][R16.64+0xf2], R0 ;  /* 0x0000f20010007986 */ /* 0x000fe2000c10150c */
[----:B------:R-:W-:Y:S05]  /*5f30*/  EXIT ;  /* 0x000000000000794d */ /* 0x000fea0003800000 */
.L_x_14:
[----:B------:R-:W-:-:S13]  /*5f40*/  ISETP.NE.AND P0, PT, R8, RZ, PT ;  /* 0x000000ff0800720c */ /* 0x000fda0003f05270 */
[----:B------:R-:W-:Y:S05]  /*5f50*/  @P0 EXIT ;  /* 0x000000000000094d */ /* 0x000fea0003800000 */
[----:B------:R-:W-:-:S13]  /*5f60*/  ELECT P0, URZ, PT ;  /* 0x00000000003f782f */ /* 0x000fda0003800000 */
[----:B------:R-:W-:Y:S05]  /*5f70*/  @!P0 BRA `(.L_x_153) ;  /* 0x0000000400e08947 */ /* 0x000fea0003800000 */
[----:B------:R-:W-:-:S13]  /*5f80*/  ISETP.GE.AND P0, PT, R6, 0x1, PT ;  /* 0x000000010600780c */ /* 0x000fda0003f06270 */
[----:B------:R-:W-:Y:S05]  /*5f90*/  @!P0 BRA `(.L_x_153) ;  /* 0x0000000400d88947 */ /* 0x000fea0003800000 */
[----:B---3-5:R-:W0:Y:S01]  /*5fa0*/  S2R R2, SR_CgaCtaId ;  /* 0x0000000000027919 */ /* 0x028e220000008800 */
[----:B------:R-:W-:Y:S01]  /*5fb0*/  IMAD.SHL.U32 R22, R11, 0x40, RZ ;  /* 0x000000400b167824 */ /* 0x000fe200078e00ff */
[----:B------:R-:W-:Y:S01]  /*5fc0*/  ULDC UR4, c[0x0][0x384] ;  /* 0x0000e10000047ab9 */ /* 0x000fe20000000800 */
[----:B--2---:R-:W-:Y:S01]  /*5fd0*/  IMAD R0, R16, R17, RZ ;  /* 0x0000001110007224 */ /* 0x004fe200078e02ff */
[----:B------:R-:W-:Y:S01]  /*5fe0*/  LOP3.LUT P0, RZ, R10, 0x1f, RZ, 0xc0, !PT ;  /* 0x0000001f0aff7812 */ /* 0x000fe2000780c0ff */
[----:B------:R-:W-:Y:S01]  /*5ff0*/  IMAD.HI.U32 R3, R22, UR4, RZ ;  /* 0x0000000416037c27 */ /* 0x000fe2000f8e00ff */
[----:B------:R-:W-:Y:S01]  /*6000*/  ULDC UR5, c[0x0][0x388] ;  /* 0x0000e20000057ab9 */ /* 0x000fe20000000800 */
[----:B------:R-:W-:Y:S02]  /*6010*/  ISETP.NE.AND P1, PT, R14, RZ, PT ;  /* 0x000000ff0e00720c */ /* 0x000fe40003f25270 */
[----:B------:R-:W-:Y:S01]  /*6020*/  CS2R R10, SRZ ;  /* 0x00000000000a7805 */ /* 0x000fe2000001ff00 */
[----:B------:R-:W-:Y:S01]  /*6030*/  IMAD.SHL.U32 R21, R12, 0x80, RZ ;  /* 0x000000800c157824 */ /* 0x000fe200078e00ff */
[----:B------:R-:W-:Y:S01]  /*6040*/  ISETP.NE.OR P0, PT, R14, RZ, !P0 ;  /* 0x000000ff0e00720c */ /* 0x000fe20004705670 */
[----:B------:R-:W-:Y:S01]  /*6050*/  IMAD R9, R7, R0, 0x1 ;  /* 0x0000000107097424 */ /* 0x000fe200078e0200 */
[----:B------:R-:W-:Y:S01]  /*6060*/  LOP3.LUT R25, R4, 0x2, RZ, 0xfc, !PT ;  /* 0x0000000204197812 */ /* 0x000fe200078efcff */
[----:B------:R-:W-:Y:S01]  /*6070*/  IMAD.MOV.U32 R5, RZ, RZ, 0x1 ;  /* 0x00000001ff057424 */ /* 0x000fe200078e00ff */
[----:B------:R-:W-:Y:S01]  /*6080*/  SHF.R.U32.HI R3, RZ, UR5, R3 ;  /* 0x00000005ff037c19 */ /* 0x000fe20008011603 */
[----:B------:R-:W-:-:S02]  /*6090*/  IMAD.MOV.U32 R8, RZ, RZ, RZ ;  /* 0x000000ffff087224 */ /* 0x000fc400078e00ff */
[----:B------:R-:W-:Y:S02]  /*60a0*/  IMAD.MOV.U32 R12, RZ, RZ, RZ ;  /* 0x000000ffff0c7224 */ /* 0x000fe400078e00ff */
[----:B------:R-:W-:Y:S02]  /*60b0*/  VIADD R24, R21, 0x40 ;  /* 0x0000004015187836 */ /* 0x000fe40000000000 */
[C---:B0-----:R-:W-:Y:S02]  /*60c0*/  IMAD.SHL.U32 R0, R2.reuse, 0x800, RZ ;  /* 0x0000080002007824 */ /* 0x041fe400078e00ff */
[----:B------:R-:W-:-:S07]  /*60d0*/  IMAD.SHL.U32 R2, R2, 0x20, RZ ;  /* 0x0000002002027824 */ /* 0x000fce00078e00ff */
.L_x_157:
[----:B------:R-:W0:Y:S01]  /*60e0*/  S2R R14, SR_CgaCtaId ;  /* 0x00000000000e7919 */ /* 0x000e220000008800 */
[----:B------:R-:W-:-:S04]  /*60f0*/  MOV R13, 0x400 ;  /* 0x00000400000d7802 */ /* 0x000fc80000000f00 */
[----:B0-----:R-:W-:Y:S02]  /*6100*/  LEA R23, R14, R13, 0x18 ;  /* 0x0000000d0e177211 */ /* 0x001fe400078ec0ff */
[----:B------:R-:W-:-:S03]  /*6110*/  SHF.L.U32 R13, R5, 0x1f, RZ ;  /* 0x0000001f050d7819 */ /* 0x000fc600000006ff */
[----:B------:R-:W-:-:S07]  /*6120*/  IMAD R20, R8, 0x8, R23 ;  /* 0x0000000808147824 */ /* 0x000fce00078e0217 */
.L_x_154:
[----:B0-----:R0:W1:Y:S02]  /*6130*/  SYNCS.PHASECHK.TRANS64.TRYWAIT P2, [R20+URZ+0x36048], R13 ;  /* 0x0360480d140075a7 */ /* 0x001064000804017f */
[----:B-1----:R-:W-:Y:S05]  /*6140*/  @!P2 NANOSLEEP.SYNCS 0x989680 ;  /* 0x009896800000a95d */ /* 0x002fea0003900000 */
[----:B------:R-:W1:Y:S02]  /*6150*/  @!P2 SYNCS.PHASECHK.TRANS64 P2, [R20+URZ+0x36048], R13 ;  /* 0x0360480d1400a5a7 */ /* 0x000e64000804007f */
[----:B-1----:R-:W-:Y:S05]  /*6160*/  @!P2 BRA `(.L_x_154) ;  /* 0xfffffffc00f0a947 */ /* 0x002fea000383ffff */
[----:B0-----:R-:W0:Y:S02]  /*6170*/  @!P1 LDC R13, c[0x0][0x500] ;  /* 0x00014000ff0d9b82 */ /* 0x001e240000000800 */
[----:B0-----:R0:W-:Y:S02]  /*6180*/  @!P1 SYNCS.ARRIVE.TRANS64 RZ, [R20+URZ+0x36000], R13 ;  /* 0x0360000d14ff99a7 */ /* 0x0011e4000800003f */
[----:B0-----:R-:W-:-:S04]  /*6190*/  PRMT R13, R25, 0x9910, RZ ;  /* 0x00009910190d7816 */ /* 0x001fc800000000ff */
[----:B------:R-:W-:-:S13]  /*61a0*/  ISETP.NE.AND P2, PT, R13, 0x2, PT ;  /* 0x000000020d00780c */ /* 0x000fda0003f45270 */
[----:B------:R-:W-:Y:S05]  /*61b0*/  @P2 BRA `(.L_x_155) ;  /* 0x0000000000042947 */ /* 0x000fea0003800000 */
[----:B------:R-:W-:Y:S01]  /*61c0*/  BPT.TRAP 0x1 ;  /* 0x000000040000795c */ /* 0x000fe20000300000 */
.L_x_155:
[----:B------:R-:W-:Y:S05]  /*61d0*/  @P0 BRA `(.L_x_156) ;  /* 0x0000000000040947 */ /* 0x000fea0003800000 */
[----:B------:R-:W-:Y:S01]  /*61e0*/  BPT.TRAP 0x1 ;  /* 0x000000040000795c */ /* 0x000fe20000300000 */
.L_x_156:
[----:B------:R-:W0:Y:S01]  /*61f0*/  LDC R15, c[0x0][0x380] ;  /* 0x0000e000ff0f7b82 */ /* 0x000e220000000800 */
[----:B------:R-:W-:Y:S01]  /*6200*/  R2UR UR4, R3 ;  /* 0x00000000030472ca */ /* 0x000fe200000e0000 */
[----:B------:R-:W-:Y:S01]  /*6210*/  IMAD.SHL.U32 R13, R8, 0x2000, RZ ;  /* 0x00002000080d7824 */ /* 0x000fe200078e00ff */
[----:B------:R-:W-:Y:S01]  /*6220*/  R2UR UR10, R22 ;  /* 0x00000000160a72ca */ /* 0x000fe200000e0000 */
[----:B------:R-:W-:Y:S01]  /*6230*/  ULDC UR28, c[0x0][0x38c] ;  /* 0x0000e300001c7ab9 */ /* 0x000fe20000000800 */
[----:B------:R-:W-:Y:S01]  /*6240*/  R2UR UR25, R20 ;  /* 0x00000000141972ca */ /* 0x000fe200000e0000 */
[----:B------:R-:W-:Y:S01]  /*6250*/  IMAD.IADD R20, R23, 0x1, R13 ;  /* 0x0000000117147824 */ /* 0x000fe200078e020d */
[----:B------:R-:W-:Y:S01]  /*6260*/  UISETP.NE.AND UP0, UPT, UR28, 0x1, UPT ;  /* 0x000000011c00788c */ /* 0x000fe2000bf05270 */
[----:B------:R-:W1:Y:S01]  /*6270*/  LDC.64 R16, c[0x0][0x3b8] ;  /* 0x0000ee00ff107b82 */ /* 0x000e620000000a00 */
[C---:B------:R-:W-:Y:S01]  /*6280*/  R2UR UR26, R12.reuse ;  /* 0x000000000c1a72ca */ /* 0x040fe200000e0000 */
[----:B------:R-:W-:Y:S01]  /*6290*/  VIADD R12, R12, 0x1 ;  /* 0x000000010c0c7836 */ /* 0x000fe20000000000 */
[----:B------:R-:W-:Y:S01]  /*62a0*/  ULDC.64 UR14, c[0x0][0x198] ;  /* 0x00006600000e7ab9 */ /* 0x000fe20000000a00 */
[----:B------:R-:W-:Y:S01]  /*62b0*/  ULDC.64 UR18, c[0x0][0x3b0] ;  /* 0x0000ec0000127ab9 */ /* 0x000fe20000000a00 */
[----:B------:R-:W-:Y:S01]  /*62c0*/  ULDC.64 UR22, c[0x0][0x3d0] ;  /* 0x0000f40000167ab9 */ /* 0x000fe20000000a00 */
[----:B------:R-:W-:Y:S01]  /*62d0*/  VIADD R9, R9, 0xffffffff ;  /* 0xffffffff09097836 */ /* 0x000fe20000000000 */
[----:B------:R-:W-:Y:S01]  /*62e0*/  R2UR UR20, R11 ;  /* 0x000000000b1472ca */ /* 0x000fe200000e0000 */
[----:B------:R-:W1:Y:S01]  /*62f0*/  LDC.64 R18, c[0x0][0x3d8] ;  /* 0x0000f600ff127b82 */ /* 0x000e620000000a00 */
[----:B------:R-:W-:Y:S01]  /*6300*/  R2UR UR21, R10 ;  /* 0x000000000a1572ca */ /* 0x000fe200000e0000 */
[----:B------:R-:W-:Y:S01]  /*6310*/  @UP0 ULDC.64 UR16, c[0x0][0x390] ;  /* 0x0000e40000100ab9 */ /* 0x000fe20000000a00 */
[----:B------:R-:W-:Y:S01]  /*6320*/  R2UR UR24, R20 ;  /* 0x00000000141872ca */ /* 0x000fe200000e0000 */
[----:B------:R-:W-:Y:S01]  /*6330*/  UIADD3 UR25, UR25, 0x36000, URZ ;  /* 0x0003600019197890 */ /* 0x000fe2000fffe03f */
[----:B------:R-:W-:Y:S01]  /*6340*/  ISETP.GT.AND P5, PT, R9, 0x1, PT ;  /* 0x000000010900780c */ /* 0x000fe20003fa4270 */
[----:B------:R-:W-:Y:S01]  /*6350*/  USHF.L.U32 UR26, UR26, 0x6, URZ ;  /* 0x000000061a1a7899 */ /* 0x000fe2000800063f */
[----:B------:R-:W-:Y:S01]  /*6360*/  VIADD R8, R8, 0x1 ;  /* 0x0000000108087836 */ /* 0x000fe20000000000 */
[----:B0-----:R-:W-:Y:S01]  /*6370*/  ISETP.NE.AND P2, PT, R15, 0x1, PT ;  /* 0x000000010f00780c */ /* 0x001fe20003f45270 */
[----:B------:R-:W-:Y:S01]  /*6380*/  UMOV UR30, 0x30000 ;  /* 0x00030000001e7882 */ /* 0x000fe20000000000 */
[----:B------:R-:W-:-:S02]  /*6390*/  UMOV UR5, 0x10000000 ;  /* 0x1000000000057882 */ /* 0x000fc40000000000 */
[C---:B------:R-:W-:Y:S01]  /*63a0*/  ISETP.NE.AND P4, PT, R8.reuse, 0x9, PT ;  /* 0x000000090800780c */ /* 0x040fe20003f85270 */
[----:B------:R-:W-:Y:S01]  /*63b0*/  UMOV UR12, UR20 ;  /* 0x00000014000c7c82 */ /* 0x000fe20008000000 */
[----:B------:R-:W-:Y:S02]  /*63c0*/  UMOV UR13, UR21 ;  /* 0x00000015000d7c82 */ /* 0x000fe40008000000 */
[----:B------:R-:W-:-:S05]  /*63d0*/  SEL R8, R8, RZ, P4 ;  /* 0x000000ff08087207 */ /* 0x000fca0002000000 */
[----:B------:R-:W-:Y:S01]  /*63e0*/  @P2 IMAD.U32 R14, RZ, RZ, UR4 ;  /* 0x00000004ff0e2e24 */ /* 0x000fe2000f8e00ff */
[----:B------:R-:W-:-:S04]  /*63f0*/  UMOV UR4, 0x0 ;  /* 0x0000000000047882 */ /* 0x000fc80000000000 */
[----:B------:R-:W-:Y:S02]  /*6400*/  @P2 R2UR UR10, R14 ;  /* 0x000000000e0a22ca */ /* 0x000fe400000e0000 */
[----:B------:R-:W-:Y:S01]  /*6410*/  LOP3.LUT R14, R13, 0x800, R0, 0xf8, !PT ;  /* 0x000008000d0e7812 */ /* 0x000fe200078ef800 */
[----:B-1----:R-:W-:Y:S01]  /*6420*/  IMAD R13, R11, R16, R18 ;  /* 0x000000100b0d7224 */ /* 0x002fe200078e0212 */
[----:B------:R-:W-:Y:S02]  /*6430*/  ISETP.NE.AND P2, PT, R12, R7, PT ;  /* 0x000000070c00720c */ /* 0x000fe40003f45270 */
[----:B------:R-:W-:Y:S01]  /*6440*/  SEL R16, RZ, 0x1, P4 ;  /* 0x00000001ff107807 */ /* 0x000fe20002000000 */
[----:B------:R-:W-:Y:S01]  /*6450*/  IMAD R23, R14, 0x2, R23 ;  /* 0x000000020e177824 */ /* 0x000fe200078e0217 */
[----:B------:R-:W-:Y:S01]  /*6460*/  SEL R12, R12, RZ, P2 ;  /* 0x000000ff0c0c7207 */ /* 0x000fe20001000000 */
[----:B------:R-:W-:Y:S01]  /*6470*/  IMAD R14, R10, R17, R19 ;  /* 0x000000110a0e7224 */ /* 0x000fe200078e0213 */
[----:B------:R-:W-:-:S03]  /*6480*/  LOP3.LUT R5, R5, R16, RZ, 0x3c, !PT ;  /* 0x0000001005057212 */ /* 0x000fc600078e3cff */
[----:B------:R-:W-:Y:S01]  /*6490*/  UIADD3 UR6, -UR10, URZ, URZ ;  /* 0x0000003f0a067290 */ /* 0x000fe2000fffe13f */
[----:B------:R-:W-:Y:S01]  /*64a0*/  PRMT R13, R13, 0x40, R14 ;  /* 0x000000400d0d7816 */ /* 0x000fe2000000000e */
[----:B------:R-:W-:Y:S01]  /*64b0*/  UIMAD.WIDE.U32 UR8, UR10, UR16, URZ ;  /* 0x000000100a0872a5 */ /* 0x000fe2000f8e003f */
[----:B------:R-:W0:Y:S01]  /*64c0*/  LDC R14, c[0x0][0x3c8] ;  /* 0x0000f200ff0e7b82 */ /* 0x000e220000000800 */
[----:B------:R-:W-:Y:S01]  /*64d0*/  UMOV UR29, UR10 ;  /* 0x0000000a001d7c82 */ /* 0x000fe20008000000 */
[----:B------:R-:W-:Y:S01]  /*64e0*/  R2UR UR16, R2 ;  /* 0x00000000021072ca */ /* 0x000fe200000e0000 */
[----:B------:R-:W-:Y:S01]  /*64f0*/  IMAD R15, R15, UR6, R22 ;  /* 0x000000060f0f7c24 */ /* 0x000fe2000f8e0216 */
[----:B------:R-:W-:Y:S01]  /*6500*/  @UP0 USHF.R.U32.HI UR29, URZ, UR17, UR9 ;  /* 0x000000113f1d0299 */ /* 0x000fe20008011609 */
[----:B------:R-:W-:Y:S01]  /*6510*/  R2UR UR11, R13 ;  /* 0x000000000d0b72ca */ /* 0x000fe200000e0000 */
[----:B------:R-:W-:Y:S01]  /*6520*/  VIADD R13, R11, 0x1 ;  /* 0x000000010b0d7836 */ /* 0x000fe20000000000 */
[----:B------:R-:W-:Y:S01]  /*6530*/  R2UR UR8, R23 ;  /* 0x00000000170872ca */ /* 0x000fe200000e0000 */
[----:B------:R-:W-:Y:S01]  /*6540*/  UIADD3 UR9, -UR29, URZ, URZ ;  /* 0x0000003f1d097290 */ /* 0x000fe2000fffe13f */
[----:B------:R-:W-:Y:S01]  /*6550*/  R2UR UR27, R15 ;  /* 0x000000000f1b72ca */ /* 0x000fe200000e0000 */
[----:B------:R-:W-:Y:S01]  /*6560*/  @P2 IMAD.MOV R13, RZ, RZ, R11 ;  /* 0x000000ffff0d2224 */ /* 0x000fe200078e020b */
[----:B------:R-:W-:-:S02]  /*6570*/  UIADD3 UR6, UP1, UR14, 0xf0, URZ ;  /* 0x000000f00e067890 */ /* 0x000fc4000ff3e03f */
[----:B------:R-:W-:Y:S01]  /*6580*/  UIMAD UR28, UR28, UR9, UR10 ;  /* 0x000000091c1c72a4 */ /* 0x000fe2000f8e020a */
[----:B------:R-:W-:Y:S01]  /*6590*/  R2UR UR10, R24 ;  /* 0x00000000180a72ca */ /* 0x000fe200000e0000 */
[----:B------:R-:W-:Y:S02]  /*65a0*/  UIADD3 UR14, UP2, UR14, 0x1f0, URZ ;  /* 0x000001f00e0e7890 */ /* 0x000fe4000ff5e03f */
[----:B------:R-:W-:Y:S02]  /*65b0*/  UIMAD UR28, UR28, UR19, UR23 ;  /* 0x000000131c1c72a4 */ /* 0x000fe4000f8e0217 */
[----:B------:R-:W-:Y:S02]  /*65c0*/  UIADD3.X UR7, URZ, UR15, URZ, UP1, !UPT ;  /* 0x0000000f3f077290 */ /* 0x000fe40008ffe43f */
[----:B------:R-:W-:Y:S02]  /*65d0*/  ULOP3.LUT UR19, UR26, 0x20, UR16, 0xf8, !UPT ;  /* 0x000000201a137892 */ /* 0x000fe4000f8ef810 */
[----:B------:R-:W-:Y:S01]  /*65e0*/  UIMAD UR27, UR27, UR18, UR22 ;  /* 0x000000121b1b72a4 */ /* 0x000fe2000f8e0216 */
[----:B------:R-:W-:Y:S01]  /*65f0*/  R2UR UR18, R21 ;  /* 0x00000000151272ca */ /* 0x000fe200000e0000 */
[----:B------:R-:W-:Y:S01]  /*6600*/  UPRMT UR22, UR11, 0x5410, URZ ;  /* 0x000054100b167896 */ /* 0x000fe2000800003f */
[C---:B0-----:R-:W-:Y:S01]  /*6610*/  ISETP.NE.AND P3, PT, R13.reuse, R14, PT ;  /* 0x0000000e0d00720c */ /* 0x041fe20003f65270 */
[----:B------:R-:W-:Y:S01]  /*6620*/  UIADD3.X UR15, URZ, UR15, URZ, UP2, !UPT ;  /* 0x0000000f3f0f7290 */ /* 0x000fe200097fe43f */
[----:B------:R-:W-:Y:S01]  /*6630*/  VIADD R14, R10, 0x1 ;  /* 0x000000010a0e7836 */ /* 0x000fe20000000000 */
[----:B------:R-:W-:Y:S01]  /*6640*/  UIADD3 UR16, UR8, 0x12000, URZ ;  /* 0x0001200008107890 */ /* 0x000fe2000fffe03f */
[----:B------:R-:W-:Y:S01]  /*6650*/  SEL R11, R13, RZ, P3 ;  /* 0x000000ff0d0b7207 */ /* 0x000fe20001800000 */
[----:B------:R-:W-:Y:S01]  /*6660*/  UIADD3 UR8, UR8, 0x14000, URZ ;  /* 0x0001400008087890 */ /* 0x000fe2000fffe03f */
[----:B------:R-:W-:-:S02]  /*6670*/  UMOV UR17, UR25 ;  /* 0x0000001900117c82 */ /* 0x000fc40008000000 */
[----:B------:R0:W-:Y:S01]  /*6680*/  UTMALDG.4D.IM2COL [UR24], [UR6], UR22 ;  /* 0x00000018060073b4 */ /* 0x0001e20008058016 */
[----:B------:R-:W-:Y:S01]  /*6690*/  UMOV UR9, UR25 ;  /* 0x0000001900097c82 */ /* 0x000fe20008000000 */
[----:B------:R-:W-:-:S03]  /*66a0*/  UMOV UR11, UR19 ;  /* 0x00000013000b7c82 */ /* 0x000fc60008000000 */
[----:B------:R-:W-:Y:S01]  /*66b0*/  @P3 IMAD.MOV R14, RZ, RZ, R10 ;  /* 0x000000ffff0e3224 */ /* 0x000fe200078e020a */
[----:B------:R0:W-:Y:S03]  /*66c0*/  UTMALDG.4D.MULTICAST [UR16], [UR14], UR30, desc[UR4] ;  /* 0x000004100e0073b4 */ /* 0x0001e6000801981e */
[----:B------:R-:W-:Y:S01]  /*66d0*/  IMAD.MOV.U32 R10, RZ, RZ, R14 ;  /* 0x000000ffff0a7224 */ /* 0x000fe200078e000e */
[----:B------:R0:W-:Y:S02]  /*66e0*/  UTMALDG.4D.MULTICAST [UR8], [UR14], UR30, desc[UR4] ;  /* 0x000004080e0073b4 */ /* 0x0001e4000801981e */
[----:B0-----:R-:W-:Y:S05]  /*66f0*/  @P5 BRA `(.L_x_157) ;  /* 0xfffffff800785947 */ /* 0x001fea000383ffff */
.L_x_153:
[----:B------:R-:W-:Y:S01]  /*6700*/  ISETP.GE.U32.AND P2, PT, R6, 0x9, PT ;  /* 0x000000090600780c */ /* 0x000fe20003f46070 */
[----:B------:R-:W-:Y:S05]  /*6710*/  WARPSYNC.ALL ;  /* 0x0000000000007948 */ /* 0x000fea0003800000 */
[----:B------:R-:W-:-:S07]  /*6720*/  ELECT P1, URZ, PT ;  /* 0x00000000003f782f */ /* 0x000fce0003820000 */
[----:B---3-5:R-:W-:-:S05]  /*6730*/  @P2 IMAD.WIDE.U32 R2, R6, 0x38e38e39, RZ ;  /* 0x38e38e3906022825 */ /* 0x028fca00078e00ff */
[----:B--2---:R-:W-:-:S04]  /*6740*/  @P2 SHF.R.U32.HI R0, RZ, 0x1, R3 ;  /* 0x00000001ff002819 */ /* 0x004fc80000011603 */
[----:B------:R-:W-:-:S04]  /*6750*/  @P2 LOP3.LUT R0, R0, 0x1, RZ, 0xc0, !PT ;  /* 0x0000000100002812 */ /* 0x000fc800078ec0ff */
[----:B------:R-:W-:Y:S01]  /*6760*/  @P2 ISETP.NE.U32.AND P0, PT, R0, 0x1, PT ;  /* 0x000000010000280c */ /* 0x000fe20003f05070 */
[----:B------:R-:W-:-:S12]  /*6770*/  @!P1 EXIT ;  /* 0x000000000000994d */ /* 0x000fd80003800000 */
[----:B------:R-:W-:Y:S01]  /*6780*/  LOP3.LUT R4, R4, 0x2, RZ, 0xfc, !PT ;  /* 0x0000000204047812 */ /* 0x000fe200078efcff */
[----:B------:R-:W-:Y:S01]  /*6790*/  IMAD.MOV.U32 R0, RZ, RZ, 0x1 ;  /* 0x00000001ff007424 */ /* 0x000fe200078e00ff */
[----:B------:R-:W-:Y:S02]  /*67a0*/  @P2 ISETP.NE.U32.AND.EX P0, PT, RZ, RZ, PT, P0 ;  /* 0x000000ffff00220c */ /* 0x000fe40003f05100 */
[----:B------:R-:W-:Y:S02]  /*67b0*/  ISETP.NE.AND P1, PT, R4, 0x3, PT ;  /* 0x000000030400780c */ /* 0x000fe40003f25270 */
[----:B------:R-:W-:-:S11]  /*67c0*/  @P2 SEL R0, RZ, 0x1, !P0 ;  /* 0x00000001ff002807 */ /* 0x000fd60004000000 */
[----:B------:R-:W-:Y:S05]  /*67d0*/  @!P1 BRA `(.L_x_158) ;  /* 0x0000000000049947 */ /* 0x000fea0003800000 */
[----:B------:R-:W-:Y:S01]  /*67e0*/  BPT.TRAP 0x1 ;  /* 0x000000040000795c */ /* 0x000fe20000300000 */
.L_x_158:
[----:B------:R-:W0:Y:S01]  /*67f0*/  S2R R5, SR_CgaCtaId ;  /* 0x0000000000057919 */ /* 0x000e220000008800 */
[----:B------:R-:W-:Y:S01]  /*6800*/  IMAD.WIDE.U32 R2, R6, 0x38e38e39, RZ ;  /* 0x38e38e3906027825 */ /* 0x000fe200078e00ff */
[----:B------:R-:W-:-:S04]  /*6810*/  MOV R2, 0x400 ;  /* 0x0000040000027802 */ /* 0x000fc80000000f00 */
[----:B------:R-:W-:-:S05]  /*6820*/  SHF.R.U32.HI R3, RZ, 0x1, R3 ;  /* 0x00000001ff037819 */ /* 0x000fca0000011603 */
[----:B------:R-:W-:Y:S01]  /*6830*/  IMAD R6, R3, -0x9, R6 ;  /* 0xfffffff703067824 */ /* 0x000fe200078e0206 */
[----:B0-----:R-:W-:Y:S02]  /*6840*/  LEA R2, R5, R2, 0x18 ;  /* 0x0000000205027211 */ /* 0x001fe400078ec0ff */
[----:B------:R-:W-:-:S03]  /*6850*/  SHF.L.U32 R5, R0, 0x1f, RZ ;  /* 0x0000001f00057819 */ /* 0x000fc600000006ff */
[----:B------:R-:W-:-:S04]  /*6860*/  VIADD R3, R2, 0x36048 ;  /* 0x0003604802037836 */ /* 0x000fc80000000000 */
[----:B------:R-:W-:-:S07]  /*6870*/  IMAD R2, R6, 0x8, R3 ;  /* 0x0000000806027824 */ /* 0x000fce00078e0203 */
.L_x_159:
[----:B0-----:R0:W1:Y:S02]  /*6880*/  SYNCS.PHASECHK.TRANS64.TRYWAIT P0, [R2+URZ], R5 ;  /* 0x00000005020075a7 */ /* 0x001064000800017f */
[----:B-1----:R-:W-:Y:S05]  /*6890*/  @!P0 NANOSLEEP.SYNCS 0x989680 ;  /* 0x009896800000895d */ /* 0x002fea0003900000 */
[----:B------:R-:W1:Y:S02]  /*68a0*/  @!P0 SYNCS.PHASECHK.TRANS64 P0, [R2+URZ], R5 ;  /* 0x00000005020085a7 */ /* 0x000e64000800007f */
[----:B-1----:R-:W-:Y:S05]  /*68b0*/  @!P0 BRA `(.L_x_159) ;  /* 0xfffffffc00f08947 */ /* 0x002fea000383ffff */
[----:B------:R-:W-:-:S05]  /*68c0*/  VIADD R6, R6, 0x1 ;  /* 0x0000000106067836 */ /* 0x000fca0000000000 */
[----:B------:R-:W-:-:S04]  /*68d0*/  ISETP.NE.AND P0, PT, R6, 0x9, PT ;  /* 0x000000090600780c */ /* 0x000fc80003f05270 */
[----:B0-----:R-:W-:Y:S02]  /*68e0*/  SEL R5, RZ, 0x1, P0 ;  /* 0x00000001ff057807 */ /* 0x001fe40000000000 */
[----:B------:R-:W-:Y:S02]  /*68f0*/  SEL R6, R6, RZ, P0 ;  /* 0x000000ff06067207 */ /* 0x000fe40000000000 */
[----:B------:R-:W-:-:S03]  /*6900*/  LOP3.LUT R7, R0, R5, RZ, 0x3c, !PT ;  /* 0x0000000500077212 */ /* 0x000fc600078e3cff */
[----:B------:R-:W-:Y:S01]  /*6910*/  IMAD R0, R6, 0x8, R3 ;  /* 0x0000000806007824 */ /* 0x000fe200078e0203 */
[----:B------:R-:W-:-:S07]  /*6920*/  SHF.L.U32 R5, R7, 0x1f, RZ ;  /* 0x0000001f07057819 */ /* 0x000fce00000006ff */
.L_x_160:
        /* <DEDUP_REMOVED lines=11> */
.L_x_161:
        /* <DEDUP_REMOVED lines=11> */
.L_x_162:
        /* <DEDUP_REMOVED lines=11> */
.L_x_163:
        /* <DEDUP_REMOVED lines=11> */
.L_x_164:
        /* <DEDUP_REMOVED lines=11> */
.L_x_165:
        /* <DEDUP_REMOVED lines=11> */
.L_x_166:
        /* <DEDUP_REMOVED lines=11> */
.L_x_167:
[----:B0-----:R0:W1:Y:S02]  /*6e00*/  SYNCS.PHASECHK.TRANS64.TRYWAIT P0, [R6+URZ], R3 ;  /* 0x00000003060075a7 */ /* 0x001064000800017f */
[----:B-1----:R-:W-:Y:S05]  /*6e10*/  @!P0 NANOSLEEP.SYNCS 0x989680 ;  /* 0x009896800000895d */ /* 0x002fea0003900000 */
[----:B------:R-:W1:Y:S02]  /*6e20*/  @!P0 SYNCS.PHASECHK.TRANS64 P0, [R6+URZ], R3 ;  /* 0x00000003060085a7 */ /* 0x000e64000800007f */
[----:B-1----:R-:W-:Y:S05]  /*6e30*/  @P0 EXIT ;  /* 0x000000000000094d */ /* 0x002fea0003800000 */
[----:B------:R-:W-:Y:S05]  /*6e40*/  BRA `(.L_x_167) ;  /* 0xfffffffc00ec7947 */ /* 0x000fea000383ffff */
.L_x_168:
[----:B------:R-:W-:-:S00]  /*6e50*/  BRA `(.L_x_168) ;  /* 0xfffffffc00fc7947 */ /* 0x000fc0000383ffff */
[----:B------:R-:W-:-:S00]  /*6e60*/  NOP ;  /* 0x0000000000007918 */ /* 0x000fc00000000000 */
        /* <DEDUP_REMOVED lines=9> */
.L_x_169:


//--------------------- .nv.shared._ZN7cutlass13device_kernelINS_4conv6kernel13ConvUniversalINS1_16ConvProblemShapeILNS1_8OperatorE1ELi2EEENS1_10collective14CollectiveConvINS1_46MainloopSm90TmaGmmaWarpSpecializedImplicitGemmILS5_1ELi9ELi2EN4cute5tupleIJNSA_1CILi2EEENSC_ILi1EEESE_EEENS1_36KernelImplicitTmaWarpSpecializedSm90ELi1EEENSB_IJNSC_ILi64EEENSC_ILi128EEENSB_IJSI_EEEEEENS_10bfloat16_tESM_NSA_8TiledMMAINSA_8MMA_AtomIJNSA_4SM904GMMA28MMA_64x128x16_F32BF16BF16_SSILNSQ_5MajorE0ELSS_1ELNSQ_7ScaleInE1ELST_1EEEEEENSA_6LayoutINSB_IJSE_SE_SE_EEENSB_IJNSC_ILi0EEESY_SY_EEEEENSB_IJNSA_10UnderscoreES11_S11_EEEEENS7_6detail26Sm90ImplicitGemmTileTraitsINSA_20SM90_TMA_LOAD_IM2COLENSA_14ComposedLayoutINSA_7SwizzleILi3ELi4ELi3EEENSA_18smem_ptr_flag_bitsILi16EEENSW_INSB_IJNSB_IJNSC_ILi8EEES1C_EEENSB_IJSI_SE_EEENSB_IJSE_NSC_ILi9EEEEEEEEENSB_IJNSB_IJSI_NSC_ILi512EEEEEENSB_IJSE_SY_EEENSB_IJSY_NSC_ILi4096EEEEEEEEEEEEEvEENS15_INSA_23SM90_TMA_LOAD_MULTICASTENS17_IS19_S1B_NSW_INSB_IJNSB_IJSI_SD_EEES1D_S1G_EEENSB_IJNSB_IJSE_S1L_EEES1J_NSB_IJSY_NSC_ILi8192EEEEEEEEEEEEEvEEEENS_8epilogue10collective6detail29Sm90TmaWarpSpecializedAdapterINS23_15DefaultEpilogueISM_NSB_IJNSB_IJlllEEESE_SY_EEES28_NS22_6thread17LinearCombinationISM_Li1EffLNS29_9ScaleType4KindE0ELNS_15FloatRoundStyleE2ESM_EENS_4gemm15EpilogueDefaultEEEEEvvEEEEvNT_6ParamsE --------------------------
	.section	.nv.shared._ZN7cutlass13device_kernelINS_4conv6kernel13ConvUniversalINS1_16ConvProblemShapeILNS1_8OperatorE1ELi2EEENS1_10collective14CollectiveConvINS1_46MainloopSm90TmaGmmaWarpSpecializedImplicitGemmILS5_1ELi9ELi2EN4cute5tupleIJNSA_1CILi2EEENSC_ILi1EEESE_EEENS1_36KernelImplicitTmaWarpSpecializedSm90ELi1EEENSB_IJNSC_ILi64EEENSC_ILi128EEENSB_IJSI_EEEEEENS_10bfloat16_tESM_NSA_8TiledMMAINSA_8MMA_AtomIJNSA_4SM904GMMA28MMA_64x128x16_F32BF16BF16_SSILNSQ_5MajorE0ELSS_1ELNSQ_7ScaleInE1ELST_1EEEEEENSA_6LayoutINSB_IJSE_SE_SE_EEENSB_IJNSC_ILi0EEESY_SY_EEEEENSB_IJNSA_10UnderscoreES11_S11_EEEEENS7_6detail26Sm90ImplicitGemmTileTraitsINSA_20SM90_TMA_LOAD_IM2COLENSA_14ComposedLayoutINSA_7SwizzleILi3ELi4ELi3EEENSA_18smem_ptr_flag_bitsILi16EEENSW_INSB_IJNSB_IJNSC_ILi8EEES1C_EEENSB_IJSI_SE_EEENSB_IJSE_NSC_ILi9EEEEEEEEENSB_IJNSB_IJSI_NSC_ILi512EEEEEENSB_IJSE_SY_EEENSB_IJSY_NSC_ILi4096EEEEEEEEEEEEEvEENS15_INSA_23SM90_TMA_LOAD_MULTICASTENS17_IS19_S1B_NSW_INSB_IJNSB_IJSI_SD_EEES1D_S1G_EEENSB_IJNSB_IJSE_S1L_EEES1J_NSB_IJSY_NSC_ILi8192EEEEEEEEEEEEEvEEEENS_8epilogue10collective6detail29Sm90TmaWarpSpecializedAdapterINS23_15DefaultEpilogueISM_NSB_IJNSB_IJlllEEESE_SY_EEES28_NS22_6thread17LinearCombinationISM_Li1EffLNS29_9ScaleType4KindE0ELNS_15FloatRoundStyleE2ESM_EENS_4gemm15EpilogueDefaultEEEEEvvEEEEvNT_6ParamsE,"aw",@nobits
	.sectionflags	@""
	.align	16
	.zero		1024


//--------------------- .nv.shared.reserved.0     --------------------------
	.section	.nv.shared.reserved.0,"aw",@nobits
	.weak		__nv_reservedSMEM_offset_0_alias
	.size		__nv_reservedSMEM_offset_0_alias, 0, 0
	.other		__nv_reservedSMEM_offset_0_alias,@"STO_CUDA_RESERVED_SHARED STV_DEFAULT"
__nv_reservedSMEM_offset_0_alias:
	.zero		0


//--------------------- .nv.global                --------------------------
	.section	.nv.global,"aw",@nobits
.nv.global:
	.type		_ZN39_INTERNAL_8a1c06e9_4_k_cu_db58f019_38154cute1_E,@object
	.size		_ZN39_INTERNAL_8a1c06e9_4_k_cu_db58f019_38154cute1_E,(_ZN39_INTERNAL_8a1c06e9_4_k_cu_db58f019_38154cuda3std3__45__cpo6cbeginE - _ZN39_INTERNAL_8a1c06e9_4_k_cu_db58f019_38154cute1_E)
_ZN39_INTERNAL_8a1c06e9_4_k_cu_db58f019_38154cute1_E:
	.zero		1
	.type		_ZN39_INTERNAL_8a1c06e9_4_k_cu_db58f019_38154cuda3std3__45__cpo6cbeginE,@object
	.size		_ZN39_INTERNAL_8a1c06e9_4_k_cu_db58f019_38154cuda3std3__45__cpo6cbeginE,(_ZN39_INTERNAL_8a1c06e9_4_k_cu_db58f019_38154cuda3std3__48in_placeE - _ZN39_INTERNAL_8a1c06e9_4_k_cu_db58f019_38154cuda3std3__45__cpo6cbeginE)
_ZN39_INTERNAL_8a1c06e9_4_k_cu_db58f019_38154cuda3std3__45__cpo6cbeginE:
	.zero		1
	.type		_ZN39_INTERNAL_8a1c06e9_4_k_cu_db58f019_38154cuda3std3__48in_placeE,@object
	.size		_ZN39_INTERNAL_8a1c06e9_4_k_cu_db58f019_38154cuda3std3__48in_placeE,(_ZN39_INTERNAL_8a1c06e9_4_k_cu_db58f019_38154cuda3std6ranges3__45__cpo9iter_moveE - _ZN39_INTERNAL_8a1c06e9_4_k_cu_db58f019_38154cuda3std3__48in_placeE)
_ZN39_INTERNAL_8a1c06e9_4_k_cu_db58f019_38154cuda3std3__48in_placeE:
	.zero		1
	.type		_ZN39_INTERNAL_8a1c06e9_4_k_cu_db58f019_38154cuda3std6ranges3__45__cpo9iter_moveE,@object
	.size		_ZN39_INTERNAL_8a1c06e9_4_k_cu_db58f019_38154cuda3std6ranges3__45__cpo9iter_moveE,(_ZN39_INTERNAL_8a1c06e9_4_k_cu_db58f019_38154cuda3std3__45__cpo5beginE - _ZN39_INTERNAL_8a1c06e9_4_k_cu_db58f019_38154cuda3std6ranges3__45__cpo9iter_moveE)
_ZN39_INTERNAL_8a1c06e9_4_k_cu_db58f019_38154cuda3std6ranges3__45__cpo9iter_moveE:
	.zero		1
	.type		_ZN39_INTERNAL_8a1c06e9_4_k_cu_db58f019_38154cuda3std3__45__cpo5beginE,@object
	.size		_ZN39_INTERNAL_8a1c06e9_4_k_cu_db58f019_38154cuda3std3__45__cpo5beginE,(_ZN39_INTERNAL_8a1c06e9_4_k_cu_db58f019_38154cuda3std3__441_GLOBAL__N__8a1c06e9_4_k_cu_db58f019_38156ignoreE - _ZN39_INTERNAL_8a1c06e9_4_k_cu_db58f019_38154cuda3std3__45__cpo5beginE)
_ZN39_INTERNAL_8a1c06e9_4_k_cu_db58f019_38154cuda3std3__45__cpo5beginE:
	.zero		1
	.type		_ZN39_INTERNAL_8a1c06e9_4_k_cu_db58f019_38154cuda3std3__441_GLOBAL__N__8a1c06e9_4_k_cu_db58f019_38156ignoreE,@object
	.size		_ZN39_INTERNAL_8a1c06e9_4_k_cu_db58f019_38154cuda3std3__441_GLOBAL__N__8a1c06e9_4_k_cu_db58f019_38156ignoreE,(_ZN39_INTERNAL_8a1c06e9_4_k_cu_db58f019_38154cute7productE - _ZN39_INTERNAL_8a1c06e9_4_k_cu_db58f019_38154cuda3std3__441_GLOBAL__N__8a1c06e9_4_k_cu_db58f019_38156ignoreE)
_ZN39_INTERNAL_8a1c06e9_4_k_cu_db58f019_38154cuda3std3__441_GLOBAL__N__8a1c06e9_4_k_cu_db58f019_38156ignoreE:
	.zero		1
	.type		_ZN39_INTERNAL_8a1c06e9_4_k_cu_db58f019_38154cute7productE,@object
	.size		_ZN39_INTERNAL_8a1c06e9_4_k_cu_db58f019_38154cute7productE,(_ZN39_INTERNAL_8a1c06e9_4_k_cu_db58f019_38154cuda3std3__45__cpo3endE - _ZN39_INTERNAL_8a1c06e9_4_k_cu_db58f019_38154cute7productE)
_ZN39_INTERNAL_8a1c06e9_4_k_cu_db58f019_38154cute7productE:
	.zero		1
	.type		_ZN39_INTERNAL_8a1c06e9_4_k_cu_db58f019_38154cuda3std3__45__cpo3endE,@object
	.size		_ZN39_INTERNAL_8a1c06e9_4_k_cu_db58f019_38154cuda3std3__45__cpo3endE,(_ZN39_INTERNAL_8a1c06e9_4_k_cu_db58f019_38154cuda3std3__419piecewise_constructE - _ZN39_INTERNAL_8a1c06e9_4_k_cu_db58f019_38154cuda3std3__45__cpo3endE)
_ZN39_INTERNAL_8a1c06e9_4_k_cu_db58f019_38154cuda3std3__45__cpo3endE:
	.zero		1
	.type		_ZN39_INTERNAL_8a1c06e9_4_k_cu_db58f019_38154cuda3std3__419piecewise_constructE,@object
	.size		_ZN39_INTERNAL_8a1c06e9_4_k_cu_db58f019_38154cuda3std3__419piecewise_constructE,(_ZN39_INTERNAL_8a1c06e9_4_k_cu_db58f019_38154cuda3std3__45__cpo4cendE - _ZN39_INTERNAL_8a1c06e9_4_k_cu_db58f019_38154cuda3std3__419piecewise_constructE)
_ZN39_INTERNAL_8a1c06e9_4_k_cu_db58f019_38154cuda3std3__419piecewise_constructE:
	.zero		1
	.type		_ZN39_INTERNAL_8a1c06e9_4_k_cu_db58f019_38154cuda3std3__45__cpo4cendE,@object
	.size		_ZN39_INTERNAL_8a1c06e9_4_k_cu_db58f019_38154cuda3std3__45__cpo4cendE,(_ZN39_INTERNAL_8a1c06e9_4_k_cu_db58f019_38154cuda3std6ranges3__45__cpo4swapE - _ZN39_INTERNAL_8a1c06e9_4_k_cu_db58f019_38154cuda3std3__45__cpo4cendE)
_ZN39_INTERNAL_8a1c06e9_4_k_cu_db58f019_38154cuda3std3__45__cpo4cendE:
	.zero		1
	.type		_ZN39_INTERNAL_8a1c06e9_4_k_cu_db58f019_38154cuda3std6ranges3__45__cpo4swapE,@object
	.size		_ZN39_INTERNAL_8a1c06e9_4_k_cu_db58f019_38154cuda3std6ranges3__45__cpo4swapE,(.L_7 - _ZN39_INTERNAL_8a1c06e9_4_k_cu_db58f019_38154cuda3std6ranges3__45__cpo4swapE)
_ZN39_INTERNAL_8a1c06e9_4_k_cu_db58f019_38154cuda3std6ranges3__45__cpo4swapE:
	.zero		1
.L_7:


//--------------------- .nv.constant0._ZN7cutlass13device_kernelINS_4conv6kernel13ConvUniversalINS1_16ConvProblemShapeILNS1_8OperatorE1ELi2EEENS1_10collective14CollectiveConvINS1_46MainloopSm90TmaGmmaWarpSpecializedImplicitGemmILS5_1ELi9ELi2EN4cute5tupleIJNSA_1CILi2EEENSC_ILi1EEESE_EEENS1_36KernelImplicitTmaWarpSpecializedSm90ELi1EEENSB_IJNSC_ILi64EEENSC_ILi128EEENSB_IJSI_EEEEEENS_10bfloat16_tESM_NSA_8TiledMMAINSA_8MMA_AtomIJNSA_4SM904GMMA28MMA_64x128x16_F32BF16BF16_SSILNSQ_5MajorE0ELSS_1ELNSQ_7ScaleInE1ELST_1EEEEEENSA_6LayoutINSB_IJSE_SE_SE_EEENSB_IJNSC_ILi0EEESY_SY_EEEEENSB_IJNSA_10UnderscoreES11_S11_EEEEENS7_6detail26Sm90ImplicitGemmTileTraitsINSA_20SM90_TMA_LOAD_IM2COLENSA_14ComposedLayoutINSA_7SwizzleILi3ELi4ELi3EEENSA_18smem_ptr_flag_bitsILi16EEENSW_INSB_IJNSB_IJNSC_ILi8EEES1C_EEENSB_IJSI_SE_EEENSB_IJSE_NSC_ILi9EEEEEEEEENSB_IJNSB_IJSI_NSC_ILi512EEEEEENSB_IJSE_SY_EEENSB_IJSY_NSC_ILi4096EEEEEEEEEEEEEvEENS15_INSA_23SM90_TMA_LOAD_MULTICASTENS17_IS19_S1B_NSW_INSB_IJNSB_IJSI_SD_EEES1D_S1G_EEENSB_IJNSB_IJSE_S1L_EEES1J_NSB_IJSY_NSC_ILi8192EEEEEEEEEEEEEvEEEENS_8epilogue10collective6detail29Sm90TmaWarpSpecializedAdapterINS23_15DefaultEpilogueISM_NSB_IJNSB_IJlllEEESE_SY_EEES28_NS22_6thread17LinearCombinationISM_Li1EffLNS29_9ScaleType4KindE0ELNS_15FloatRoundStyleE2ESM_EENS_4gemm15EpilogueDefaultEEEEEvvEEEEvNT_6ParamsE --------------------------
	.section	.nv.constant0._ZN7cutlass13device_kernelINS_4conv6kernel13ConvUniversalINS1_16ConvProblemShapeILNS1_8OperatorE1ELi2EEENS1_10collective14CollectiveConvINS1_46MainloopSm90TmaGmmaWarpSpecializedImplicitGemmILS5_1ELi9ELi2EN4cute5tupleIJNSA_1CILi2EEENSC_ILi1EEESE_EEENS1_36KernelImplicitTmaWarpSpecializedSm90ELi1EEENSB_IJNSC_ILi64EEENSC_ILi128EEENSB_IJSI_EEEEEENS_10bfloat16_tESM_NSA_8TiledMMAINSA_8MMA_AtomIJNSA_4SM904GMMA28MMA_64x128x16_F32BF16BF16_SSILNSQ_5MajorE0ELSS_1ELNSQ_7ScaleInE1ELST_1EEEEEENSA_6LayoutINSB_IJSE_SE_SE_EEENSB_IJNSC_ILi0EEESY_SY_EEEEENSB_IJNSA_10UnderscoreES11_S11_EEEEENS7_6detail26Sm90ImplicitGemmTileTraitsINSA_20SM90_TMA_LOAD_IM2COLENSA_14ComposedLayoutINSA_7SwizzleILi3ELi4ELi3EEENSA_18smem_ptr_flag_bitsILi16EEENSW_INSB_IJNSB_IJNSC_ILi8EEES1C_EEENSB_IJSI_SE_EEENSB_IJSE_NSC_ILi9EEEEEEEEENSB_IJNSB_IJSI_NSC_ILi512EEEEEENSB_IJSE_SY_EEENSB_IJSY_NSC_ILi4096EEEEEEEEEEEEEvEENS15_INSA_23SM90_TMA_LOAD_MULTICASTENS17_IS19_S1B_NSW_INSB_IJNSB_IJSI_SD_EEES1D_S1G_EEENSB_IJNSB_IJSE_S1L_EEES1J_NSB_IJSY_NSC_ILi8192EEEEEEEEEEEEEvEEEENS_8epilogue10collective6detail29Sm90TmaWarpSpecializedAdapterINS23_15DefaultEpilogueISM_NSB_IJNSB_IJlllEEESE_SY_EEES28_NS22_6thread17LinearCombinationISM_Li1EffLNS29_9ScaleType4KindE0ELNS_15FloatRoundStyleE2ESM_EENS_4gemm15EpilogueDefaultEEEEEvvEEEEvNT_6ParamsE,"a",@progbits
	.sectionflags	@""
	.align	4
.nv.constant0._ZN7cutlass13device_kernelINS_4conv6kernel13ConvUniversalINS1_16ConvProblemShapeILNS1_8OperatorE1ELi2EEENS1_10collective14CollectiveConvINS1_46MainloopSm90TmaGmmaWarpSpecializedImplicitGemmILS5_1ELi9ELi2EN4cute5tupleIJNSA_1CILi2EEENSC_ILi1EEESE_EEENS1_36KernelImplicitTmaWarpSpecializedSm90ELi1EEENSB_IJNSC_ILi64EEENSC_ILi128EEENSB_IJSI_EEEEEENS_10bfloat16_tESM_NSA_8TiledMMAINSA_8MMA_AtomIJNSA_4SM904GMMA28MMA_64x128x16_F32BF16BF16_SSILNSQ_5MajorE0ELSS_1ELNSQ_7ScaleInE1ELST_1EEEEEENSA_6LayoutINSB_IJSE_SE_SE_EEENSB_IJNSC_ILi0EEESY_SY_EEEEENSB_IJNSA_10UnderscoreES11_S11_EEEEENS7_6detail26Sm90ImplicitGemmTileTraitsINSA_20SM90_TMA_LOAD_IM2COLENSA_14ComposedLayoutINSA_7SwizzleILi3ELi4ELi3EEENSA_18smem_ptr_flag_bitsILi16EEENSW_INSB_IJNSB_IJNSC_ILi8EEES1C_EEENSB_IJSI_SE_EEENSB_IJSE_NSC_ILi9EEEEEEEEENSB_IJNSB_IJSI_NSC_ILi512EEEEEENSB_IJSE_SY_EEENSB_IJSY_NSC_ILi4096EEEEEEEEEEEEEvEENS15_INSA_23SM90_TMA_LOAD_MULTICASTENS17_IS19_S1B_NSW_INSB_IJNSB_IJSI_SD_EEES1D_S1G_EEENSB_IJNSB_IJSE_S1L_EEES1J_NSB_IJSY_NSC_ILi8192EEEEEEEEEEEEEvEEEENS_8epilogue10collective6detail29Sm90TmaWarpSpecializedAdapterINS23_15DefaultEpilogueISM_NSB_IJNSB_IJlllEEESE_SY_EEES28_NS22_6thread17LinearCombinationISM_Li1EffLNS29_9ScaleType4KindE0ELNS_15FloatRoundStyleE2ESM_EENS_4gemm15EpilogueDefaultEEEEEvvEEEEvNT_6ParamsE:
	.zero		1536


//--------------------- SYMBOLS --------------------------

	.type		.nv.reservedSmem.offset0,@object
	.size		.nv.reservedSmem.offset0,0x4
